//
// Generated by NVIDIA NVVM Compiler
//
// Compiler Build ID: CL-36424714
// Cuda compilation tools, release 13.0, V13.0.88
// Based on NVVM 20.0.0
//

.version 9.0
.target sm_100
.address_size 64

	// .globl	_Z22generate_random_arrayfP17curandStateXORWOWPfS1_S1_
.global .align 4 .b8 precalc_xorwow_matrix[102400];
.global .align 4 .b8 precalc_xorwow_offset_matrix[102400];
.global .align 4 .b8 mrg32k3aM1[2304];
.global .align 4 .b8 mrg32k3aM2[2304];
.global .align 4 .b8 mrg32k3aM1SubSeq[2016];
.global .align 4 .b8 mrg32k3aM2SubSeq[2016];
.global .align 4 .b8 mrg32k3aM1Seq[2304];
.global .align 4 .b8 mrg32k3aM2Seq[2304];
.const .align 8 .b8 __cr_lgamma_table[72];

.visible .entry _Z22generate_random_arrayfP17curandStateXORWOWPfS1_S1_(
	.param .u64 .ptr .align 1 _Z22generate_random_arrayfP17curandStateXORWOWPfS1_S1__param_0,
	.param .u64 .ptr .align 1 _Z22generate_random_arrayfP17curandStateXORWOWPfS1_S1__param_1,
	.param .u64 .ptr .align 1 _Z22generate_random_arrayfP17curandStateXORWOWPfS1_S1__param_2,
	.param .u64 .ptr .align 1 _Z22generate_random_arrayfP17curandStateXORWOWPfS1_S1__param_3
)
{
	.reg .pred 	%p<25>;
	.reg .b32 	%r<473>;
	.reg .b32 	%f<29>;
	.reg .b64 	%rd<27>;

	ld.param.u64 	%rd17, [_Z22generate_random_arrayfP17curandStateXORWOWPfS1_S1__param_0];
	ld.param.u64 	%rd13, [_Z22generate_random_arrayfP17curandStateXORWOWPfS1_S1__param_1];
	ld.param.u64 	%rd14, [_Z22generate_random_arrayfP17curandStateXORWOWPfS1_S1__param_2];
	ld.param.u64 	%rd15, [_Z22generate_random_arrayfP17curandStateXORWOWPfS1_S1__param_3];
	cvta.to.global.u64 	%rd1, %rd17;
	mov.u32 	%r1, %tid.x;
	// begin inline asm
	mov.u64 	%rd16, %clock64;
	// end inline asm
	cvt.u32.u64 	%r185, %rd16;
	xor.b32  	%r186, %r185, -1429050551;
	mul.lo.s32 	%r187, %r186, 1099087573;
	{ .reg .b32 tmp; mov.b64 {tmp, %r188}, %rd16; }
	xor.b32  	%r189, %r188, -136515619;
	mul.lo.s32 	%r190, %r189, -1703105765;
	add.s32 	%r191, %r187, %r190;
	add.s32 	%r192, %r191, 6615241;
	add.s32 	%r193, %r187, 123456789;
	st.global.v2.u32 	[%rd1], {%r192, %r193};
	xor.b32  	%r194, %r187, 362436069;
	add.s32 	%r195, %r190, 521288629;
	st.global.v2.u32 	[%rd1+8], {%r194, %r195};
	xor.b32  	%r196, %r190, 88675123;
	add.s32 	%r197, %r187, 5783321;
	st.global.v2.u32 	[%rd1+16], {%r196, %r197};
	setp.eq.s32 	%p1, %r1, 0;
	@%p1 bra 	$L__BB0_42;
	cvt.u64.u32 	%rd25, %r1;
	mov.b32 	%r378, 0;
$L__BB0_2:
	and.b64  	%rd4, %rd25, 3;
	setp.eq.s64 	%p2, %rd4, 0;
	@%p2 bra 	$L__BB0_41;
	mul.wide.u32 	%rd18, %r378, 3200;
	mov.u64 	%rd19, precalc_xorwow_matrix;
	add.s64 	%rd5, %rd19, %rd18;
	cvt.u32.u64 	%r3, %rd4;
	mov.b32 	%r379, 0;
$L__BB0_4:
	mov.b32 	%r392, 0;
	mov.u32 	%r393, %r392;
	mov.u32 	%r394, %r392;
	mov.u32 	%r395, %r392;
	mov.u32 	%r396, %r392;
	mov.u32 	%r385, %r392;
$L__BB0_5:
	mul.wide.u32 	%rd20, %r385, 4;
	add.s64 	%rd21, %rd1, %rd20;
	ld.global.u32 	%r11, [%rd21+4];
	shl.b32 	%r12, %r385, 5;
	mov.b32 	%r391, 0;
$L__BB0_6:
	.pragma "nounroll";
	shr.u32 	%r202, %r11, %r391;
	and.b32  	%r203, %r202, 1;
	setp.eq.b32 	%p3, %r203, 1;
	not.pred 	%p4, %p3;
	add.s32 	%r204, %r12, %r391;
	mul.lo.s32 	%r205, %r204, 5;
	mul.wide.u32 	%rd22, %r205, 4;
	add.s64 	%rd6, %rd5, %rd22;
	@%p4 bra 	$L__BB0_8;
	ld.global.u32 	%r206, [%rd6];
	xor.b32  	%r396, %r396, %r206;
	ld.global.u32 	%r207, [%rd6+4];
	xor.b32  	%r395, %r395, %r207;
	ld.global.u32 	%r208, [%rd6+8];
	xor.b32  	%r394, %r394, %r208;
	ld.global.u32 	%r209, [%rd6+12];
	xor.b32  	%r393, %r393, %r209;
	ld.global.u32 	%r210, [%rd6+16];
	xor.b32  	%r392, %r392, %r210;
$L__BB0_8:
	and.b32  	%r212, %r202, 2;
	setp.eq.s32 	%p5, %r212, 0;
	@%p5 bra 	$L__BB0_10;
	ld.global.u32 	%r213, [%rd6+20];
	xor.b32  	%r396, %r396, %r213;
	ld.global.u32 	%r214, [%rd6+24];
	xor.b32  	%r395, %r395, %r214;
	ld.global.u32 	%r215, [%rd6+28];
	xor.b32  	%r394, %r394, %r215;
	ld.global.u32 	%r216, [%rd6+32];
	xor.b32  	%r393, %r393, %r216;
	ld.global.u32 	%r217, [%rd6+36];
	xor.b32  	%r392, %r392, %r217;
$L__BB0_10:
	and.b32  	%r219, %r202, 4;
	setp.eq.s32 	%p6, %r219, 0;
	@%p6 bra 	$L__BB0_12;
	ld.global.u32 	%r220, [%rd6+40];
	xor.b32  	%r396, %r396, %r220;
	ld.global.u32 	%r221, [%rd6+44];
	xor.b32  	%r395, %r395, %r221;
	ld.global.u32 	%r222, [%rd6+48];
	xor.b32  	%r394, %r394, %r222;
	ld.global.u32 	%r223, [%rd6+52];
	xor.b32  	%r393, %r393, %r223;
	ld.global.u32 	%r224, [%rd6+56];
	xor.b32  	%r392, %r392, %r224;
$L__BB0_12:
	and.b32  	%r226, %r202, 8;
	setp.eq.s32 	%p7, %r226, 0;
	@%p7 bra 	$L__BB0_14;
	ld.global.u32 	%r227, [%rd6+60];
	xor.b32  	%r396, %r396, %r227;
	ld.global.u32 	%r228, [%rd6+64];
	xor.b32  	%r395, %r395, %r228;
	ld.global.u32 	%r229, [%rd6+68];
	xor.b32  	%r394, %r394, %r229;
	ld.global.u32 	%r230, [%rd6+72];
	xor.b32  	%r393, %r393, %r230;
	ld.global.u32 	%r231, [%rd6+76];
	xor.b32  	%r392, %r392, %r231;
$L__BB0_14:
	and.b32  	%r233, %r202, 16;
	setp.eq.s32 	%p8, %r233, 0;
	@%p8 bra 	$L__BB0_16;
	ld.global.u32 	%r234, [%rd6+80];
	xor.b32  	%r396, %r396, %r234;
	ld.global.u32 	%r235, [%rd6+84];
	xor.b32  	%r395, %r395, %r235;
	ld.global.u32 	%r236, [%rd6+88];
	xor.b32  	%r394, %r394, %r236;
	ld.global.u32 	%r237, [%rd6+92];
	xor.b32  	%r393, %r393, %r237;
	ld.global.u32 	%r238, [%rd6+96];
	xor.b32  	%r392, %r392, %r238;
$L__BB0_16:
	and.b32  	%r240, %r202, 32;
	setp.eq.s32 	%p9, %r240, 0;
	@%p9 bra 	$L__BB0_18;
	ld.global.u32 	%r241, [%rd6+100];
	xor.b32  	%r396, %r396, %r241;
	ld.global.u32 	%r242, [%rd6+104];
	xor.b32  	%r395, %r395, %r242;
	ld.global.u32 	%r243, [%rd6+108];
	xor.b32  	%r394, %r394, %r243;
	ld.global.u32 	%r244, [%rd6+112];
	xor.b32  	%r393, %r393, %r244;
	ld.global.u32 	%r245, [%rd6+116];
	xor.b32  	%r392, %r392, %r245;
$L__BB0_18:
	and.b32  	%r247, %r202, 64;
	setp.eq.s32 	%p10, %r247, 0;
	@%p10 bra 	$L__BB0_20;
	ld.global.u32 	%r248, [%rd6+120];
	xor.b32  	%r396, %r396, %r248;
	ld.global.u32 	%r249, [%rd6+124];
	xor.b32  	%r395, %r395, %r249;
	ld.global.u32 	%r250, [%rd6+128];
	xor.b32  	%r394, %r394, %r250;
	ld.global.u32 	%r251, [%rd6+132];
	xor.b32  	%r393, %r393, %r251;
	ld.global.u32 	%r252, [%rd6+136];
	xor.b32  	%r392, %r392, %r252;
$L__BB0_20:
	and.b32  	%r254, %r202, 128;
	setp.eq.s32 	%p11, %r254, 0;
	@%p11 bra 	$L__BB0_22;
	ld.global.u32 	%r255, [%rd6+140];
	xor.b32  	%r396, %r396, %r255;
	ld.global.u32 	%r256, [%rd6+144];
	xor.b32  	%r395, %r395, %r256;
	ld.global.u32 	%r257, [%rd6+148];
	xor.b32  	%r394, %r394, %r257;
	ld.global.u32 	%r258, [%rd6+152];
	xor.b32  	%r393, %r393, %r258;
	ld.global.u32 	%r259, [%rd6+156];
	xor.b32  	%r392, %r392, %r259;
$L__BB0_22:
	and.b32  	%r261, %r202, 256;
	setp.eq.s32 	%p12, %r261, 0;
	@%p12 bra 	$L__BB0_24;
	ld.global.u32 	%r262, [%rd6+160];
	xor.b32  	%r396, %r396, %r262;
	ld.global.u32 	%r263, [%rd6+164];
	xor.b32  	%r395, %r395, %r263;
	ld.global.u32 	%r264, [%rd6+168];
	xor.b32  	%r394, %r394, %r264;
	ld.global.u32 	%r265, [%rd6+172];
	xor.b32  	%r393, %r393, %r265;
	ld.global.u32 	%r266, [%rd6+176];
	xor.b32  	%r392, %r392, %r266;
$L__BB0_24:
	and.b32  	%r268, %r202, 512;
	setp.eq.s32 	%p13, %r268, 0;
	@%p13 bra 	$L__BB0_26;
	ld.global.u32 	%r269, [%rd6+180];
	xor.b32  	%r396, %r396, %r269;
	ld.global.u32 	%r270, [%rd6+184];
	xor.b32  	%r395, %r395, %r270;
	ld.global.u32 	%r271, [%rd6+188];
	xor.b32  	%r394, %r394, %r271;
	ld.global.u32 	%r272, [%rd6+192];
	xor.b32  	%r393, %r393, %r272;
	ld.global.u32 	%r273, [%rd6+196];
	xor.b32  	%r392, %r392, %r273;
$L__BB0_26:
	and.b32  	%r275, %r202, 1024;
	setp.eq.s32 	%p14, %r275, 0;
	@%p14 bra 	$L__BB0_28;
	ld.global.u32 	%r276, [%rd6+200];
	xor.b32  	%r396, %r396, %r276;
	ld.global.u32 	%r277, [%rd6+204];
	xor.b32  	%r395, %r395, %r277;
	ld.global.u32 	%r278, [%rd6+208];
	xor.b32  	%r394, %r394, %r278;
	ld.global.u32 	%r279, [%rd6+212];
	xor.b32  	%r393, %r393, %r279;
	ld.global.u32 	%r280, [%rd6+216];
	xor.b32  	%r392, %r392, %r280;
$L__BB0_28:
	and.b32  	%r282, %r202, 2048;
	setp.eq.s32 	%p15, %r282, 0;
	@%p15 bra 	$L__BB0_30;
	ld.global.u32 	%r283, [%rd6+220];
	xor.b32  	%r396, %r396, %r283;
	ld.global.u32 	%r284, [%rd6+224];
	xor.b32  	%r395, %r395, %r284;
	ld.global.u32 	%r285, [%rd6+228];
	xor.b32  	%r394, %r394, %r285;
	ld.global.u32 	%r286, [%rd6+232];
	xor.b32  	%r393, %r393, %r286;
	ld.global.u32 	%r287, [%rd6+236];
	xor.b32  	%r392, %r392, %r287;
$L__BB0_30:
	and.b32  	%r289, %r202, 4096;
	setp.eq.s32 	%p16, %r289, 0;
	@%p16 bra 	$L__BB0_32;
	ld.global.u32 	%r290, [%rd6+240];
	xor.b32  	%r396, %r396, %r290;
	ld.global.u32 	%r291, [%rd6+244];
	xor.b32  	%r395, %r395, %r291;
	ld.global.u32 	%r292, [%rd6+248];
	xor.b32  	%r394, %r394, %r292;
	ld.global.u32 	%r293, [%rd6+252];
	xor.b32  	%r393, %r393, %r293;
	ld.global.u32 	%r294, [%rd6+256];
	xor.b32  	%r392, %r392, %r294;
$L__BB0_32:
	and.b32  	%r296, %r202, 8192;
	setp.eq.s32 	%p17, %r296, 0;
	@%p17 bra 	$L__BB0_34;
	ld.global.u32 	%r297, [%rd6+260];
	xor.b32  	%r396, %r396, %r297;
	ld.global.u32 	%r298, [%rd6+264];
	xor.b32  	%r395, %r395, %r298;
	ld.global.u32 	%r299, [%rd6+268];
	xor.b32  	%r394, %r394, %r299;
	ld.global.u32 	%r300, [%rd6+272];
	xor.b32  	%r393, %r393, %r300;
	ld.global.u32 	%r301, [%rd6+276];
	xor.b32  	%r392, %r392, %r301;
$L__BB0_34:
	and.b32  	%r303, %r202, 16384;
	setp.eq.s32 	%p18, %r303, 0;
	@%p18 bra 	$L__BB0_36;
	ld.global.u32 	%r304, [%rd6+280];
	xor.b32  	%r396, %r396, %r304;
	ld.global.u32 	%r305, [%rd6+284];
	xor.b32  	%r395, %r395, %r305;
	ld.global.u32 	%r306, [%rd6+288];
	xor.b32  	%r394, %r394, %r306;
	ld.global.u32 	%r307, [%rd6+292];
	xor.b32  	%r393, %r393, %r307;
	ld.global.u32 	%r308, [%rd6+296];
	xor.b32  	%r392, %r392, %r308;
$L__BB0_36:
	and.b32  	%r310, %r202, 32768;
	setp.eq.s32 	%p19, %r310, 0;
	@%p19 bra 	$L__BB0_38;
	ld.global.u32 	%r311, [%rd6+300];
	xor.b32  	%r396, %r396, %r311;
	ld.global.u32 	%r312, [%rd6+304];
	xor.b32  	%r395, %r395, %r312;
	ld.global.u32 	%r313, [%rd6+308];
	xor.b32  	%r394, %r394, %r313;
	ld.global.u32 	%r314, [%rd6+312];
	xor.b32  	%r393, %r393, %r314;
	ld.global.u32 	%r315, [%rd6+316];
	xor.b32  	%r392, %r392, %r315;
$L__BB0_38:
	add.s32 	%r391, %r391, 16;
	setp.ne.s32 	%p20, %r391, 32;
	@%p20 bra 	$L__BB0_6;
	mad.lo.s32 	%r316, %r385, -31, %r12;
	add.s32 	%r385, %r316, 1;
	setp.ne.s32 	%p21, %r385, 5;
	@%p21 bra 	$L__BB0_5;
	st.global.u32 	[%rd1+4], %r396;
	st.global.u32 	[%rd1+8], %r395;
	st.global.u32 	[%rd1+12], %r394;
	st.global.u32 	[%rd1+16], %r393;
	st.global.u32 	[%rd1+20], %r392;
	add.s32 	%r379, %r379, 1;
	setp.lt.u32 	%p22, %r379, %r3;
	@%p22 bra 	$L__BB0_4;
$L__BB0_41:
	shr.u64 	%rd7, %rd25, 2;
	add.s32 	%r378, %r378, 1;
	setp.gt.u64 	%p23, %rd25, 3;
	mov.u64 	%rd25, %rd7;
	@%p23 bra 	$L__BB0_2;
$L__BB0_42:
	cvta.to.global.u64 	%rd8, %rd15;
	cvta.to.global.u64 	%rd9, %rd14;
	mov.b32 	%r472, 0;
	st.global.v2.u32 	[%rd1+24], {%r472, %r472};
	st.global.u32 	[%rd1+32], %r472;
	mov.b64 	%rd23, 0;
	st.global.u64 	[%rd1+40], %rd23;
	cvta.to.global.u64 	%rd24, %rd13;
	add.s64 	%rd26, %rd24, 8;
$L__BB0_43:
	ld.global.f32 	%f1, [%rd9];
	ld.global.f32 	%f2, [%rd8];
	sub.f32 	%f3, %f1, %f2;
	ld.global.v2.u32 	{%r318, %r319}, [%rd1];
	shr.u32 	%r320, %r319, 2;
	xor.b32  	%r321, %r320, %r319;
	ld.global.v2.u32 	{%r322, %r323}, [%rd1+8];
	ld.global.v2.u32 	{%r324, %r325}, [%rd1+16];
	st.global.v2.u32 	[%rd1+8], {%r323, %r324};
	shl.b32 	%r326, %r325, 4;
	shl.b32 	%r327, %r321, 1;
	xor.b32  	%r328, %r327, %r326;
	xor.b32  	%r329, %r328, %r321;
	xor.b32  	%r330, %r329, %r325;
	st.global.v2.u32 	[%rd1+16], {%r325, %r330};
	add.s32 	%r331, %r318, 362437;
	st.global.v2.u32 	[%rd1], {%r331, %r322};
	add.s32 	%r332, %r330, %r331;
	cvt.rn.f32.u32 	%f4, %r332;
	fma.rn.f32 	%f5, %f4, 0f2F800000, 0f2F000000;
	ld.global.f32 	%f6, [%rd8];
	fma.rn.f32 	%f7, %f3, %f5, %f6;
	st.global.f32 	[%rd26+-8], %f7;
	ld.global.f32 	%f8, [%rd9];
	ld.global.f32 	%f9, [%rd8];
	sub.f32 	%f10, %f8, %f9;
	ld.global.v2.u32 	{%r333, %r334}, [%rd1];
	shr.u32 	%r335, %r334, 2;
	xor.b32  	%r336, %r335, %r334;
	ld.global.v2.u32 	{%r337, %r338}, [%rd1+8];
	ld.global.v2.u32 	{%r339, %r340}, [%rd1+16];
	st.global.v2.u32 	[%rd1+8], {%r338, %r339};
	shl.b32 	%r341, %r340, 4;
	shl.b32 	%r342, %r336, 1;
	xor.b32  	%r343, %r342, %r341;
	xor.b32  	%r344, %r343, %r336;
	xor.b32  	%r345, %r344, %r340;
	st.global.v2.u32 	[%rd1+16], {%r340, %r345};
	add.s32 	%r346, %r333, 362437;
	st.global.v2.u32 	[%rd1], {%r346, %r337};
	add.s32 	%r347, %r345, %r346;
	cvt.rn.f32.u32 	%f11, %r347;
	fma.rn.f32 	%f12, %f11, 0f2F800000, 0f2F000000;
	ld.global.f32 	%f13, [%rd8];
	fma.rn.f32 	%f14, %f10, %f12, %f13;
	st.global.f32 	[%rd26+-4], %f14;
	ld.global.f32 	%f15, [%rd9];
	ld.global.f32 	%f16, [%rd8];
	sub.f32 	%f17, %f15, %f16;
	ld.global.v2.u32 	{%r348, %r349}, [%rd1];
	shr.u32 	%r350, %r349, 2;
	xor.b32  	%r351, %r350, %r349;
	ld.global.v2.u32 	{%r352, %r353}, [%rd1+8];
	ld.global.v2.u32 	{%r354, %r355}, [%rd1+16];
	st.global.v2.u32 	[%rd1+8], {%r353, %r354};
	shl.b32 	%r356, %r355, 4;
	shl.b32 	%r357, %r351, 1;
	xor.b32  	%r358, %r357, %r356;
	xor.b32  	%r359, %r358, %r351;
	xor.b32  	%r360, %r359, %r355;
	st.global.v2.u32 	[%rd1+16], {%r355, %r360};
	add.s32 	%r361, %r348, 362437;
	st.global.v2.u32 	[%rd1], {%r361, %r352};
	add.s32 	%r362, %r360, %r361;
	cvt.rn.f32.u32 	%f18, %r362;
	fma.rn.f32 	%f19, %f18, 0f2F800000, 0f2F000000;
	ld.global.f32 	%f20, [%rd8];
	fma.rn.f32 	%f21, %f17, %f19, %f20;
	st.global.f32 	[%rd26], %f21;
	ld.global.f32 	%f22, [%rd9];
	ld.global.f32 	%f23, [%rd8];
	sub.f32 	%f24, %f22, %f23;
	ld.global.v2.u32 	{%r363, %r364}, [%rd1];
	shr.u32 	%r365, %r364, 2;
	xor.b32  	%r366, %r365, %r364;
	ld.global.v2.u32 	{%r367, %r368}, [%rd1+8];
	ld.global.v2.u32 	{%r369, %r370}, [%rd1+16];
	st.global.v2.u32 	[%rd1+8], {%r368, %r369};
	shl.b32 	%r371, %r370, 4;
	shl.b32 	%r372, %r366, 1;
	xor.b32  	%r373, %r372, %r371;
	xor.b32  	%r374, %r373, %r366;
	xor.b32  	%r375, %r374, %r370;
	st.global.v2.u32 	[%rd1+16], {%r370, %r375};
	add.s32 	%r376, %r363, 362437;
	st.global.v2.u32 	[%rd1], {%r376, %r367};
	add.s32 	%r377, %r375, %r376;
	cvt.rn.f32.u32 	%f25, %r377;
	fma.rn.f32 	%f26, %f25, 0f2F800000, 0f2F000000;
	ld.global.f32 	%f27, [%rd8];
	fma.rn.f32 	%f28, %f24, %f26, %f27;
	st.global.f32 	[%rd26+4], %f28;
	add.s32 	%r472, %r472, 4;
	add.s64 	%rd26, %rd26, 16;
	setp.ne.s32 	%p24, %r472, 100;
	@%p24 bra 	$L__BB0_43;
	ret;

}


// ===== COMPILED SASS (sm_100) =====

	.target	sm_100

	.elftype	@"ET_EXEC"


//--------------------- .note.nv.tkinfo           --------------------------
	.section	.note.nv.tkinfo,"",@"SHT_NOTE"
	.sectionflags	@"SHF_NOTE_NV_TKINFO"
	.tkinfo
        /*0018*/ 	.word	0x00000002
        /*0030*/ 	.string	""
        /*0030*/ 	.string	"ptxas"
        /*0030*/ 	.string	"Cuda compilation tools, release 13.0, V13.0.88"
        /*0030*/ 	.string	"Build cuda_13.0.r13.0/compiler.36424714_0"
        /*0030*/ 	.string	"-arch sm_100 -m 64 "



//--------------------- .note.nv.cuinfo           --------------------------
	.section	.note.nv.cuinfo,"",@"SHT_NOTE"
	.sectionflags	@"SHF_NOTE_NV_CUINFO"
        /*0018*/ 	.short	0x0002
        /*001a*/ 	.short	0x0064
        /*001c*/ 	.short	0x0082
	.zero		2


//--------------------- .nv.info                  --------------------------
	.section	.nv.info,"",@"SHT_CUDA_INFO"
	.align	4


	//----- nvinfo : EIATTR_REGCOUNT
	.align		4
        /*0000*/ 	.byte	0x04, 0x2f
        /*0002*/ 	.short	(.L_10 - .L_9)
	.align		4
.L_9:
        /*0004*/ 	.word	index@(_Z22generate_random_arrayfP17curandStateXORWOWPfS1_S1_)
        /*0008*/ 	.word	0x00000020


	//----- nvinfo : EIATTR_FRAME_SIZE
	.align		4
.L_10:
        /*000c*/ 	.byte	0x04, 0x11
        /*000e*/ 	.short	(.L_12 - .L_11)
	.align		4
.L_11:
        /*0010*/ 	.word	index@(_Z22generate_random_arrayfP17curandStateXORWOWPfS1_S1_)
        /*0014*/ 	.word	0x00000000


	//----- nvinfo : EIATTR_MIN_STACK_SIZE
	.align		4
.L_12:
        /*0018*/ 	.byte	0x04, 0x12
        /*001a*/ 	.short	(.L_14 - .L_13)
	.align		4
.L_13:
        /*001c*/ 	.word	index@(_Z22generate_random_arrayfP17curandStateXORWOWPfS1_S1_)
        /*0020*/ 	.word	0x00000000
.L_14:


//--------------------- .nv.compat                --------------------------
	.section	.nv.compat,"",@"SHT_CUDA_COMPAT_INFO"
	.align	4
        /*0000*/ 	.byte	0x02, 0x09, 0x00, 0x00, 0x02, 0x02, 0x01, 0x00, 0x02, 0x05, 0x05, 0x00, 0x03, 0x07, 0x01, 0x01
        /*0010*/ 	.byte	0x02, 0x03, 0x00, 0x00, 0x02, 0x06, 0x01, 0x00, 0x04, 0x0b, 0x08, 0x00, 0x09, 0x00, 0x00, 0x00
        /*0020*/ 	.byte	0x00, 0x00, 0x00, 0x00


//--------------------- .nv.info._Z22generate_random_arrayfP17curandStateXORWOWPfS1_S1_ --------------------------
	.section	.nv.info._Z22generate_random_arrayfP17curandStateXORWOWPfS1_S1_,"",@"SHT_CUDA_INFO"
	.sectionflags	@""
	.align	4


	//----- nvinfo : EIATTR_CUDA_API_VERSION
	.align		4
        /*0000*/ 	.byte	0x04, 0x37
        /*0002*/ 	.short	(.L_16 - .L_15)
.L_15:
        /*0004*/ 	.word	0x00000082


	//----- nvinfo : EIATTR_KPARAM_INFO
	.align		4
.L_16:
        /*0008*/ 	.byte	0x04, 0x17
        /*000a*/ 	.short	(.L_18 - .L_17)
.L_17:
        /*000c*/ 	.word	0x00000000
        /*0010*/ 	.short	0x0003
        /*0012*/ 	.short	0x0018
        /*0014*/ 	.byte	0x00, 0xf5, 0x21, 0x00


	//----- nvinfo : EIATTR_KPARAM_INFO
	.align		4
.L_18:
        /*0018*/ 	.byte	0x04, 0x17
        /*001a*/ 	.short	(.L_20 - .L_19)
.L_19:
        /*001c*/ 	.word	0x00000000
        /*0020*/ 	.short	0x0002
        /*0022*/ 	.short	0x0010
        /*0024*/ 	.byte	0x00, 0xf5, 0x21, 0x00


	//----- nvinfo : EIATTR_KPARAM_INFO
	.align		4
.L_20:
        /*0028*/ 	.byte	0x04, 0x17
        /*002a*/ 	.short	(.L_22 - .L_21)
.L_21:
        /*002c*/ 	.word	0x00000000
        /*0030*/ 	.short	0x0001
        /*0032*/ 	.short	0x0008
        /*0034*/ 	.byte	0x00, 0xf5, 0x21, 0x00


	//----- nvinfo : EIATTR_KPARAM_INFO
	.align		4
.L_22:
        /*0038*/ 	.byte	0x04, 0x17
        /*003a*/ 	.short	(.L_24 - .L_23)
.L_23:
        /*003c*/ 	.word	0x00000000
        /*0040*/ 	.short	0x0000
        /*0042*/ 	.short	0x0000
        /*0044*/ 	.byte	0x00, 0xf5, 0x21, 0x00


	//----- nvinfo : EIATTR_SPARSE_MMA_MASK
	.align		4
.L_24:
        /*0048*/ 	.byte	0x03, 0x50
        /*004a*/ 	.short	0x0000


	//----- nvinfo : EIATTR_MAXREG_COUNT
	.align		4
        /*004c*/ 	.byte	0x03, 0x1b
        /*004e*/ 	.short	0x00ff


	//----- nvinfo : EIATTR_MERCURY_ISA_VERSION
	.align		4
        /*0050*/ 	.byte	0x03, 0x5f
        /*0052*/ 	.short	0x0101


	//----- nvinfo : EIATTR_VRC_CTA_INIT_COUNT
	.align		4
        /*0054*/ 	.byte	0x02, 0x4a
	.zero		1
	.zero		1


	//----- nvinfo : EIATTR_EXIT_INSTR_OFFSETS
	.align		4
        /*0058*/ 	.byte	0x04, 0x1c
        /*005a*/ 	.short	(.L_26 - .L_25)


	//   ....[0]....
.L_25:
        /*005c*/ 	.word	0x00001660


	//----- nvinfo : EIATTR_CRS_STACK_SIZE
	.align		4
.L_26:
        /*0060*/ 	.byte	0x04, 0x1e
        /*0062*/ 	.short	(.L_28 - .L_27)
.L_27:
        /*0064*/ 	.word	0x00000000


	//----- nvinfo : EIATTR_CBANK_PARAM_SIZE
	.align		4
.L_28:
        /*0068*/ 	.byte	0x03, 0x19
        /*006a*/ 	.short	0x0020


	//----- nvinfo : EIATTR_PARAM_CBANK
	.align		4
        /*006c*/ 	.byte	0x04, 0x0a
        /*006e*/ 	.short	(.L_30 - .L_29)
	.align		4
.L_29:
        /*0070*/ 	.word	index@(.nv.constant0._Z22generate_random_arrayfP17curandStateXORWOWPfS1_S1_)
        /*0074*/ 	.short	0x0380
        /*0076*/ 	.short	0x0020


	//----- nvinfo : EIATTR_SW_WAR
	.align		4
.L_30:
        /*0078*/ 	.byte	0x04, 0x36
        /*007a*/ 	.short	(.L_32 - .L_31)
.L_31:
        /*007c*/ 	.word	0x00000008
.L_32:


//--------------------- .nv.callgraph             --------------------------
	.section	.nv.callgraph,"",@"SHT_CUDA_CALLGRAPH"
	.align	4
	.sectionentsize	8
	.align		4
        /*0000*/ 	.word	0x00000000
	.align		4
        /*0004*/ 	.word	0xffffffff
	.align		4
        /*0008*/ 	.word	0x00000000
	.align		4
        /*000c*/ 	.word	0xfffffffe
	.align		4
        /*0010*/ 	.word	0x00000000
	.align		4
        /*0014*/ 	.word	0xfffffffd
	.align		4
        /*0018*/ 	.word	0x00000000
	.align		4
        /*001c*/ 	.word	0xfffffffc


//--------------------- .nv.constant4             --------------------------
	.section	.nv.constant4,"a",@progbits
	.align	8
	.align		8
.nv.constant4:
        /*0000*/ 	.dword	precalc_xorwow_matrix
	.align		8
        /*0008*/ 	.dword	precalc_xorwow_offset_matrix
	.align		8
        /*0010*/ 	.dword	mrg32k3aM1
	.align		8
        /*0018*/ 	.dword	mrg32k3aM2
	.align		8
        /*0020*/ 	.dword	mrg32k3aM1SubSeq
	.align		8
        /*0028*/ 	.dword	mrg32k3aM2SubSeq
	.align		8
        /*0030*/ 	.dword	mrg32k3aM1Seq
	.align		8
        /*0038*/ 	.dword	mrg32k3aM2Seq


//--------------------- .nv.constant3             --------------------------
	.section	.nv.constant3,"a",@progbits
	.align	8
.nv.constant3:
	.type		__cr_lgamma_table,@object
	.size		__cr_lgamma_table,(.L_8 - __cr_lgamma_table)
__cr_lgamma_table:
        /*0000*/ 	.byte	0x00, 0x00, 0x00, 0x00, 0x00, 0x00, 0x00, 0x00, 0x00, 0x00, 0x00, 0x00, 0x00, 0x00, 0x00, 0x00
        /*0010*/ 	.byte	0xef, 0x39, 0xfa, 0xfe, 0x42, 0x2e, 0xe6, 0x3f, 0x02, 0x20, 0x2a, 0xfa, 0x0b, 0xab, 0xfc, 0x3f
        /*0020*/ 	.byte	0xf9, 0x2c, 0x92, 0x7c, 0xa7, 0x6c, 0x09, 0x40, 0xc9, 0x79, 0x44, 0x3c, 0x64, 0x26, 0x13, 0x40
        /*0030*/ 	.byte	0xca, 0x01, 0xcf, 0x3a, 0x27, 0x51, 0x1a, 0x40, 0x30, 0xcc, 0x2d, 0xf3, 0xe1, 0x0c, 0x21, 0x40
        /*0040*/ 	.byte	0x0d, 0xb7, 0xfc, 0x82, 0x8e, 0x35, 0x25, 0x40
.L_8:


//--------------------- .text._Z22generate_random_arrayfP17curandStateXORWOWPfS1_S1_ --------------------------
	.section	.text._Z22generate_random_arrayfP17curandStateXORWOWPfS1_S1_,"ax",@progbits
	.align	128
        .global         _Z22generate_random_arrayfP17curandStateXORWOWPfS1_S1_
        .type           _Z22generate_random_arrayfP17curandStateXORWOWPfS1_S1_,@function
        .size           _Z22generate_random_arrayfP17curandStateXORWOWPfS1_S1_,(.L_x_10 - _Z22generate_random_arrayfP17curandStateXORWOWPfS1_S1_)
        .other          _Z22generate_random_arrayfP17curandStateXORWOWPfS1_S1_,@"STO_CUDA_ENTRY STV_DEFAULT"
_Z22generate_random_arrayfP17curandStateXORWOWPfS1_S1_:
.text._Z22generate_random_arrayfP17curandStateXORWOWPfS1_S1_:
[----:B------:R-:W-:Y:S01]  /*0000*/  LDC R1, c[0x0][0x37c] ;  /* 0x0000df00ff017b82 */ /* 0x000fe20000000800 */
[----:B------:R-:W0:Y:S01]  /*0010*/  S2R R12, SR_TID.X ;  /* 0x00000000000c7919 */ /* 0x000e220000002100 */
[----:B------:R-:W1:Y:S01]  /*0020*/  LDCU.64 UR6, c[0x0][0x358] ;  /* 0x00006b00ff0677ac */ /* 0x000e620008000a00 */
[----:B------:R-:W-:-:S05]  /*0030*/  CS2R R4, SR_CLOCKLO ;  /* 0x0000000000047805 */ /* 0x000fca0000015000 */
[----:B------:R-:W1:Y:S01]  /*0040*/  LDC.64 R2, c[0x0][0x380] ;  /* 0x0000e000ff027b82 */ /* 0x000e620000000a00 */
[----:B------:R-:W-:Y:S01]  /*0050*/  LOP3.LUT R0, R4, 0xaad26b49, RZ, 0x3c, !PT ;  /* 0xaad26b4904007812 */ /* 0x000fe200078e3cff */
[----:B------:R-:W-:Y:S01]  /*0060*/  BSSY.RECONVERGENT B0, `(.L_x_0) ;  /* 0x00000e3000007945 */ /* 0x000fe20003800200 */
[----:B------:R-:W-:Y:S02]  /*0070*/  LOP3.LUT R4, R5, 0xf7dcefdd, RZ, 0x3c, !PT ;  /* 0xf7dcefdd05047812 */ /* 0x000fe400078e3cff */
[----:B0-----:R-:W-:Y:S01]  /*0080*/  ISETP.NE.AND P0, PT, R12, RZ, PT ;  /* 0x000000ff0c00720c */ /* 0x001fe20003f05270 */
[----:B------:R-:W-:Y:S02]  /*0090*/  IMAD R0, R0, 0x4182bed5, RZ ;  /* 0x4182bed500007824 */ /* 0x000fe400078e02ff */
[----:B------:R-:W-:Y:S02]  /*00a0*/  IMAD R5, R4, -0x658354e5, RZ ;  /* 0x9a7cab1b04057824 */ /* 0x000fe400078e02ff */
[C---:B------:R-:W-:Y:S01]  /*00b0*/  VIADD R7, R0.reuse, 0x75bcd15 ;  /* 0x075bcd1500077836 */ /* 0x040fe20000000000 */
[C---:B------:R-:W-:Y:S01]  /*00c0*/  LOP3.LUT R8, R0.reuse, 0x159a55e5, RZ, 0x3c, !PT ;  /* 0x159a55e500087812 */ /* 0x040fe200078e3cff */
[C---:B------:R-:W-:Y:S01]  /*00d0*/  VIADD R11, R0.reuse, 0x583f19 ;  /* 0x00583f19000b7836 */ /* 0x040fe20000000000 */
[----:B------:R-:W-:Y:S01]  /*00e0*/  IADD3 R6, PT, PT, R0, 0x64f0c9, R5 ;  /* 0x0064f0c900067810 */ /* 0x000fe20007ffe005 */
[C---:B------:R-:W-:Y:S01]  /*00f0*/  VIADD R9, R5.reuse, 0x1f123bb5 ;  /* 0x1f123bb505097836 */ /* 0x040fe20000000000 */
[----:B------:R-:W-:-:S03]  /*0100*/  LOP3.LUT R10, R5, 0x5491333, RZ, 0x3c, !PT ;  /* 0x05491333050a7812 */ /* 0x000fc600078e3cff */
[----:B-1----:R0:W-:Y:S04]  /*0110*/  STG.E.64 desc[UR6][R2.64], R6 ;  /* 0x0000000602007986 */ /* 0x0021e8000c101b06 */
[----:B------:R0:W-:Y:S04]  /*0120*/  STG.E.64 desc[UR6][R2.64+0x8], R8 ;  /* 0x0000080802007986 */ /* 0x0001e8000c101b06 */
[----:B------:R0:W-:Y:S01]  /*0130*/  STG.E.64 desc[UR6][R2.64+0x10], R10 ;  /* 0x0000100a02007986 */ /* 0x0001e2000c101b06 */
[----:B------:R-:W-:Y:S05]  /*0140*/  @!P0 BRA `(.L_x_1) ;  /* 0x0000000c00508947 */ /* 0x000fea0003800000 */
[----:B------:R-:W-:Y:S01]  /*0150*/  IMAD.MOV.U32 R0, RZ, RZ, R12 ;  /* 0x000000ffff007224 */ /* 0x000fe200078e000c */
[----:B0-----:R-:W-:-:S07]  /*0160*/  CS2R R6, SRZ ;  /* 0x0000000000067805 */ /* 0x001fce000001ff00 */
.L_x_7:
[----:B------:R-:W-:Y:S01]  /*0170*/  LOP3.LUT R2, R0, 0x3, RZ, 0xc0, !PT ;  /* 0x0000000300027812 */ /* 0x000fe200078ec0ff */
[----:B------:R-:W-:Y:S03]  /*0180*/  BSSY.RECONVERGENT B1, `(.L_x_2) ;  /* 0x00000ca000017945 */ /* 0x000fe60003800200 */
[----:B------:R-:W-:-:S04]  /*0190*/  ISETP.NE.U32.AND P0, PT, R2, RZ, PT ;  /* 0x000000ff0200720c */ /* 0x000fc80003f05070 */
[----:B------:R-:W-:-:S13]  /*01a0*/  ISETP.NE.AND.EX P0, PT, RZ, RZ, PT, P0 ;  /* 0x000000ffff00720c */ /* 0x000fda0003f05300 */
[----:B0-----:R-:W-:Y:S05]  /*01b0*/  @!P0 BRA `(.L_x_3) ;  /* 0x0000000c00188947 */ /* 0x001fea0003800000 */
[----:B------:R-:W0:Y:S01]  /*01c0*/  LDC.64 R2, c[0x4][RZ] ;  /* 0x01000000ff027b82 */ /* 0x000e220000000a00 */
[----:B------:R-:W-:Y:S02]  /*01d0*/  IMAD.MOV.U32 R8, RZ, RZ, RZ ;  /* 0x000000ffff087224 */ /* 0x000fe400078e00ff */
[----:B0-----:R-:W-:-:S07]  /*01e0*/  IMAD.WIDE.U32 R2, R6, 0xc80, R2 ;  /* 0x00000c8006027825 */ /* 0x001fce00078e0002 */
.L_x_6:
[----:B0-----:R-:W-:Y:S02]  /*01f0*/  CS2R R10, SRZ ;  /* 0x00000000000a7805 */ /* 0x001fe4000001ff00 */
[----:B------:R-:W-:Y:S01]  /*0200*/  CS2R R12, SRZ ;  /* 0x00000000000c7805 */ /* 0x000fe2000001ff00 */
[----:B------:R-:W-:Y:S02]  /*0210*/  IMAD.MOV.U32 R9, RZ, RZ, RZ ;  /* 0x000000ffff097224 */ /* 0x000fe400078e00ff */
[----:B------:R-:W-:-:S07]  /*0220*/  IMAD.MOV.U32 R14, RZ, RZ, RZ ;  /* 0x000000ffff0e7224 */ /* 0x000fce00078e00ff */
.L_x_5:
[----:B------:R-:W0:Y:S02]  /*0230*/  LDC.64 R4, c[0x0][0x380] ;  /* 0x0000e000ff047b82 */ /* 0x000e240000000a00 */
[----:B0-----:R-:W-:-:S05]  /*0240*/  IMAD.WIDE.U32 R4, R14, 0x4, R4 ;  /* 0x000000040e047825 */ /* 0x001fca00078e0004 */
[----:B------:R0:W5:Y:S01]  /*0250*/  LDG.E R15, desc[UR6][R4.64+0x4] ;  /* 0x00000406040f7981 */ /* 0x000162000c1e1900 */
[----:B------:R-:W-:Y:S02]  /*0260*/  IMAD.SHL.U32 R16, R14, 0x20, RZ ;  /* 0x000000200e107824 */ /* 0x000fe400078e00ff */
[----:B------:R-:W-:-:S07]  /*0270*/  IMAD.MOV.U32 R17, RZ, RZ, RZ ;  /* 0x000000ffff117224 */ /* 0x000fce00078e00ff */
.L_x_4:
[----:B-----5:R-:W-:Y:S01]  /*0280*/  SHF.R.U32.HI R23, RZ, R17, R15 ;  /* 0x00000011ff177219 */ /* 0x020fe2000001160f */
[----:B0-----:R-:W-:-:S03]  /*0290*/  IMAD.IADD R4, R16, 0x1, R17 ;  /* 0x0000000110047824 */ /* 0x001fc600078e0211 */
[----:B------:R-:W-:-:S04]  /*02a0*/  LOP3.LUT R5, R23, 0x1, RZ, 0xc0, !PT ;  /* 0x0000000117057812 */ /* 0x000fc800078ec0ff */
[----:B------:R-:W-:Y:S01]  /*02b0*/  ISETP.NE.U32.AND P0, PT, R5, 0x1, PT ;  /* 0x000000010500780c */ /* 0x000fe20003f05070 */
[----:B------:R-:W-:-:S03]  /*02c0*/  IMAD R5, R4, 0x5, RZ ;  /* 0x0000000504057824 */ /* 0x000fc600078e02ff */
[----:B------:R-:W-:Y:S01]  /*02d0*/  R2P PR, R23, 0x7e ;  /* 0x0000007e17007804 */ /* 0x000fe20000000000 */
[----:B------:R-:W-:-:S08]  /*02e0*/  IMAD.WIDE.U32 R4, R5, 0x4, R2 ;  /* 0x0000000405047825 */ /* 0x000fd000078e0002 */
[----:B------:R-:W2:Y:S04]  /*02f0*/  @!P0 LDG.E R19, desc[UR6][R4.64+0x10] ;  /* 0x0000100604138981 */ /* 0x000ea8000c1e1900 */
[----:B------:R-:W3:Y:S04]  /*0300*/  @P1 LDG.E R21, desc[UR6][R4.64+0x24] ;  /* 0x0000240604151981 */ /* 0x000ee8000c1e1900 */
[----:B------:R-:W4:Y:S04]  /*0310*/  @P2 LDG.E R25, desc[UR6][R4.64+0x38] ;  /* 0x0000380604192981 */ /* 0x000f28000c1e1900 */
[----:B------:R-:W4:Y:S04]  /*0320*/  @P3 LDG.E R27, desc[UR6][R4.64+0x4c] ;  /* 0x00004c06041b3981 */ /* 0x000f28000c1e1900 */
[----:B------:R-:W4:Y:S04]  /*0330*/  @P4 LDG.E R29, desc[UR6][R4.64+0x60] ;  /* 0x00006006041d4981 */ /* 0x000f28000c1e1900 */
[----:B------:R-:W4:Y:S04]  /*0340*/  @!P0 LDG.E R18, desc[UR6][R4.64] ;  /* 0x0000000604128981 */ /* 0x000f28000c1e1900 */
[----:B------:R-:W4:Y:S04]  /*0350*/  @!P0 LDG.E R20, desc[UR6][R4.64+0x4] ;  /* 0x0000040604148981 */ /* 0x000f28000c1e1900 */
[----:B------:R-:W4:Y:S04]  /*0360*/  @P5 LDG.E R22, desc[UR6][R4.64+0x74] ;  /* 0x0000740604165981 */ /* 0x000f28000c1e1900 */
[----:B------:R-:W4:Y:S04]  /*0370*/  @P1 LDG.E R24, desc[UR6][R4.64+0x20] ;  /* 0x0000200604181981 */ /* 0x000f28000c1e1900 */
[----:B------:R-:W4:Y:S04]  /*0380*/  @P2 LDG.E R26, desc[UR6][R4.64+0x28] ;  /* 0x00002806041a2981 */ /* 0x000f28000c1e1900 */
[----:B------:R-:W4:Y:S01]  /*0390*/  @P4 LDG.E R28, desc[UR6][R4.64+0x50] ;  /* 0x00005006041c4981 */ /* 0x000f22000c1e1900 */
[----:B--2---:R-:W-:-:S03]  /*03a0*/  @!P0 LOP3.LUT R10, R10, R19, RZ, 0x3c, !PT ;  /* 0x000000130a0a8212 */ /* 0x004fc600078e3cff */
[----:B------:R-:W2:Y:S01]  /*03b0*/  @!P0 LDG.E R19, desc[UR6][R4.64+0x8] ;  /* 0x0000080604138981 */ /* 0x000ea2000c1e1900 */
[----:B---3--:R-:W-:-:S03]  /*03c0*/  @P1 LOP3.LUT R10, R10, R21, RZ, 0x3c, !PT ;  /* 0x000000150a0a1212 */ /* 0x008fc600078e3cff */
[----:B------:R-:W3:Y:S01]  /*03d0*/  @P1 LDG.E R21, desc[UR6][R4.64+0x1c] ;  /* 0x00001c0604151981 */ /* 0x000ee2000c1e1900 */
[----:B----4-:R-:W-:-:S03]  /*03e0*/  @P2 LOP3.LUT R10, R10, R25, RZ, 0x3c, !PT ;  /* 0x000000190a0a2212 */ /* 0x010fc600078e3cff */
[----:B------:R-:W4:Y:S01]  /*03f0*/  @P6 LDG.E R25, desc[UR6][R4.64+0x88] ;  /* 0x0000880604196981 */ /* 0x000f22000c1e1900 */
[----:B------:R-:W-:-:S04]  /*0400*/  @P3 LOP3.LUT R10, R10, R27, RZ, 0x3c, !PT ;  /* 0x0000001b0a0a3212 */ /* 0x000fc800078e3cff */
[----:B------:R-:W-:Y:S02]  /*0410*/  @P4 LOP3.LUT R10, R10, R29, RZ, 0x3c, !PT ;  /* 0x0000001d0a0a4212 */ /* 0x000fe400078e3cff */
[----:B------:R-:W-:Y:S02]  /*0420*/  @!P0 LOP3.LUT R9, R9, R18, RZ, 0x3c, !PT ;  /* 0x0000001209098212 */ /* 0x000fe400078e3cff */
[----:B------:R-:W4:Y:S01]  /*0430*/  @!P0 LDG.E R18, desc[UR6][R4.64+0xc] ;  /* 0x00000c0604128981 */ /* 0x000f22000c1e1900 */
[----:B------:R-:W-:-:S03]  /*0440*/  @!P0 LOP3.LUT R13, R13, R20, RZ, 0x3c, !PT ;  /* 0x000000140d0d8212 */ /* 0x000fc600078e3cff */
[----:B------:R-:W4:Y:S01]  /*0450*/  @P1 LDG.E R20, desc[UR6][R4.64+0x14] ;  /* 0x0000140604141981 */ /* 0x000f22000c1e1900 */
[----:B------:R-:W-:-:S03]  /*0460*/  @P5 LOP3.LUT R10, R10, R22, RZ, 0x3c, !PT ;  /* 0x000000160a0a5212 */ /* 0x000fc600078e3cff */
[----:B------:R-:W4:Y:S01]  /*0470*/  @P1 LDG.E R22, desc[UR6][R4.64+0x18] ;  /* 0x0000180604161981 */ /* 0x000f22000c1e1900 */
[----:B--2---:R-:W-:-:S03]  /*0480*/  @!P0 LOP3.LUT R12, R12, R19, RZ, 0x3c, !PT ;  /* 0x000000130c0c8212 */ /* 0x004fc600078e3cff */
[----:B------:R-:W2:Y:S01]  /*0490*/  @P2 LDG.E R19, desc[UR6][R4.64+0x30] ;  /* 0x0000300604132981 */ /* 0x000ea2000c1e1900 */
[----:B---3--:R-:W-:-:S03]  /*04a0*/  @P1 LOP3.LUT R12, R12, R21, RZ, 0x3c, !PT ;  /* 0x000000150c0c1212 */ /* 0x008fc600078e3cff */
[----:B------:R-:W3:Y:S01]  /*04b0*/  @P3 LDG.E R21, desc[UR6][R4.64+0x44] ;  /* 0x0000440604153981 */ /* 0x000ee2000c1e1900 */
[----:B----4-:R-:W-:-:S03]  /*04c0*/  @!P0 LOP3.LUT R11, R11, R18, RZ, 0x3c, !PT ;  /* 0x000000120b0b8212 */ /* 0x010fc600078e3cff */
[----:B------:R-:W4:Y:S01]  /*04d0*/  @P2 LDG.E R18, desc[UR6][R4.64+0x2c] ;  /* 0x00002c0604122981 */ /* 0x000f22000c1e1900 */
[----:B------:R-:W-:-:S03]  /*04e0*/  @P1 LOP3.LUT R9, R9, R20, RZ, 0x3c, !PT ;  /* 0x0000001409091212 */ /* 0x000fc600078e3cff */
[----:B------:R-:W4:Y:S01]  /*04f0*/  @P2 LDG.E R20, desc[UR6][R4.64+0x34] ;  /* 0x0000340604142981 */ /* 0x000f22000c1e1900 */
[----:B------:R-:W-:Y:S02]  /*0500*/  @P1 LOP3.LUT R11, R11, R24, RZ, 0x3c, !PT ;  /* 0x000000180b0b1212 */ /* 0x000fe400078e3cff */
[----:B------:R-:W-:Y:S01]  /*0510*/  @P1 LOP3.LUT R13, R13, R22, RZ, 0x3c, !PT ;  /* 0x000000160d0d1212 */ /* 0x000fe200078e3cff */
[----:B------:R-:W4:Y:S01]  /*0520*/  @P3 LDG.E R24, desc[UR6][R4.64+0x40] ;  /* 0x0000400604183981 */ /* 0x000f22000c1e1900 */
[----:B------:R-:W-:-:S03]  /*0530*/  @P2 LOP3.LUT R9, R9, R26, RZ, 0x3c, !PT ;  /* 0x0000001a09092212 */ /* 0x000fc600078e3cff */
[----:B------:R-:W4:Y:S04]  /*0540*/  @P3 LDG.E R22, desc[UR6][R4.64+0x3c] ;  /* 0x00003c0604163981 */ /* 0x000f28000c1e1900 */
[----:B------:R-:W4:Y:S01]  /*0550*/  @P3 LDG.E R26, desc[UR6][R4.64+0x48] ;  /* 0x00004806041a3981 */ /* 0x000f22000c1e1900 */
[----:B--2---:R-:W-:-:S03]  /*0560*/  @P2 LOP3.LUT R12, R12, R19, RZ, 0x3c, !PT ;  /* 0x000000130c0c2212 */ /* 0x004fc600078e3cff */
[----:B------:R-:W2:Y:S01]  /*0570*/  @P4 LDG.E R19, desc[UR6][R4.64+0x58] ;  /* 0x0000580604134981 */ /* 0x000ea2000c1e1900 */
[----:B---3--:R-:W-:-:S03]  /*0580*/  @P3 LOP3.LUT R12, R12, R21, RZ, 0x3c, !PT ;  /* 0x000000150c0c3212 */ /* 0x008fc600078e3cff */
[----:B------:R-:W3:Y:S01]  /*0590*/  @P5 LDG.E R21, desc[UR6][R4.64+0x6c] ;  /* 0x00006c0604155981 */ /* 0x000ee2000c1e1900 */
[----:B----4-:R-:W-:-:S03]  /*05a0*/  @P2 LOP3.LUT R13, R13, R18, RZ, 0x3c, !PT ;  /* 0x000000120d0d2212 */ /* 0x010fc600078e3cff */
[----:B------:R-:W4:Y:S01]  /*05b0*/  @P4 LDG.E R18, desc[UR6][R4.64+0x54] ;  /* 0x0000540604124981 */ /* 0x000f22000c1e1900 */
[----:B------:R-:W-:-:S03]  /*05c0*/  @P2 LOP3.LUT R11, R11, R20, RZ, 0x3c, !PT ;  /* 0x000000140b0b2212 */ /* 0x000fc600078e3cff */
[----:B------:R-:W4:Y:S01]  /*05d0*/  @P4 LDG.E R20, desc[UR6][R4.64+0x5c] ;  /* 0x00005c0604144981 */ /* 0x000f22000c1e1900 */
[----:B------:R-:W-:-:S03]  /*05e0*/  @P3 LOP3.LUT R13, R13, R24, RZ, 0x3c, !PT ;  /* 0x000000180d0d3212 */ /* 0x000fc600078e3cff */
[----:B------:R-:W4:Y:S01]  /*05f0*/  @P5 LDG.E R24, desc[UR6][R4.64+0x68] ;  /* 0x0000680604185981 */ /* 0x000f22000c1e1900 */
[----:B------:R-:W-:-:S03]  /*0600*/  @P3 LOP3.LUT R9, R9, R22, RZ, 0x3c, !PT ;  /* 0x0000001609093212 */ /* 0x000fc600078e3cff */
[----:B------:R-:W4:Y:S01]  /*0610*/  @P5 LDG.E R22, desc[UR6][R4.64+0x64] ;  /* 0x0000640604165981 */ /* 0x000f22000c1e1900 */
[----:B------:R-:W-:-:S03]  /*0620*/  @P3 LOP3.LUT R11, R11, R26, RZ, 0x3c, !PT ;  /* 0x0000001a0b0b3212 */ /* 0x000fc600078e3cff */
[----:B------:R-:W4:Y:S01]  /*0630*/  @P5 LDG.E R26, desc[UR6][R4.64+0x70] ;  /* 0x00007006041a5981 */ /* 0x000f22000c1e1900 */
[----:B------:R-:W-:Y:S02]  /*0640*/  LOP3.LUT P0, RZ, R23, 0x80, RZ, 0xc0, !PT ;  /* 0x0000008017ff7812 */ /* 0x000fe4000780c0ff */
[----:B------:R-:W-:Y:S02]  /*0650*/  @P4 LOP3.LUT R9, R9, R28, RZ, 0x3c, !PT ;  /* 0x0000001c09094212 */ /* 0x000fe400078e3cff */
[----:B------:R-:W4:Y:S01]  /*0660*/  @P6 LDG.E R28, desc[UR6][R4.64+0x78] ;  /* 0x00007806041c6981 */ /* 0x000f22000c1e1900 */
[----:B------:R-:W-:-:S08]  /*0670*/  @P6 LOP3.LUT R10, R10, R25, RZ, 0x3c, !PT ;  /* 0x000000190a0a6212 */ /* 0x000fd000078e3cff */
        /* <DEDUP_REMOVED lines=15> */
[----:B------:R-:W-:Y:S02]  /*0770*/  @P6 LOP3.LUT R9, R9, R28, RZ, 0x3c, !PT ;  /* 0x0000001c09096212 */ /* 0x000fe400078e3cff */
[----:B------:R-:W-:Y:S02]  /*0780*/  @P0 LOP3.LUT R10, R10, R25, RZ, 0x3c, !PT ;  /* 0x000000190a0a0212 */ /* 0x000fe400078e3cff */
[----:B--2---:R-:W-:-:S04]  /*0790*/  @P6 LOP3.LUT R12, R12, R19, RZ, 0x3c, !PT ;  /* 0x000000130c0c6212 */ /* 0x004fc800078e3cff */
[----:B---3--:R-:W-:Y:S02]  /*07a0*/  @P0 LOP3.LUT R12, R12, R21, RZ, 0x3c, !PT ;  /* 0x000000150c0c0212 */ /* 0x008fe400078e3cff */
[----:B----4-:R-:W-:Y:S02]  /*07b0*/  @P6 LOP3.LUT R13, R13, R18, RZ, 0x3c, !PT ;  /* 0x000000120d0d6212 */ /* 0x010fe400078e3cff */
[----:B------:R-:W-:Y:S02]  /*07c0*/  @P6 LOP3.LUT R11, R11, R20, RZ, 0x3c, !PT ;  /* 0x000000140b0b6212 */ /* 0x000fe400078e3cff */
[----:B------:R-:W-:Y:S02]  /*07d0*/  @P0 LOP3.LUT R13, R13, R24, RZ, 0x3c, !PT ;  /* 0x000000180d0d0212 */ /* 0x000fe400078e3cff */
[----:B------:R-:W-:Y:S02]  /*07e0*/  @P0 LOP3.LUT R9, R9, R22, RZ, 0x3c, !PT ;  /* 0x0000001609090212 */ /* 0x000fe400078e3cff */
[----:B------:R-:W-:-:S02]  /*07f0*/  @P0 LOP3.LUT R11, R11, R26, RZ, 0x3c, !PT ;  /* 0x0000001a0b0b0212 */ /* 0x000fc400078e3cff */
[----:B------:R-:W-:-:S13]  /*0800*/  R2P PR, R23.B1, 0x7f ;  /* 0x0000007f17007804 */ /* 0x000fda0000001000 */
[----:B------:R-:W2:Y:S04]  /*0810*/  @P0 LDG.E R19, desc[UR6][R4.64+0xa8] ;  /* 0x0000a80604130981 */ /* 0x000ea8000c1e1900 */
[----:B------:R-:W3:Y:S04]  /*0820*/  @P0 LDG.E R20, desc[UR6][R4.64+0xa4] ;  /* 0x0000a40604140981 */ /* 0x000ee8000c1e1900 */
[----:B------:R-:W4:Y:S04]  /*0830*/  @P0 LDG.E R18, desc[UR6][R4.64+0xa0] ;  /* 0x0000a00604120981 */ /* 0x000f28000c1e1900 */
[----:B------:R-:W4:Y:S04]  /*0840*/  @P0 LDG.E R22, desc[UR6][R4.64+0xac] ;  /* 0x0000ac0604160981 */ /* 0x000f28000c1e1900 */
[----:B------:R-:W4:Y:S04]  /*0850*/  @P0 LDG.E R21, desc[UR6][R4.64+0xb0] ;  /* 0x0000b00604150981 */ /* 0x000f28000c1e1900 */
[----:B------:R-:W4:Y:S04]  /*0860*/  @P1 LDG.E R24, desc[UR6][R4.64+0xb8] ;  /* 0x0000b80604181981 */ /* 0x000f28000c1e1900 */
[----:B------:R-:W4:Y:S04]  /*0870*/  @P1 LDG.E R26, desc[UR6][R4.64+0xc0] ;  /* 0x0000c006041a1981 */ /* 0x000f28000c1e1900 */
        /* <DEDUP_REMOVED lines=10> */
[----:B------:R-:W-:Y:S02]  /*0920*/  @P0 LOP3.LUT R10, R10, R21, RZ, 0x3c, !PT ;  /* 0x000000150a0a0212 */ /* 0x000fe400078e3cff */
[----:B------:R-:W-:Y:S01]  /*0930*/  LOP3.LUT P0, RZ, R23, 0x8000, RZ, 0xc0, !PT ;  /* 0x0000800017ff7812 */ /* 0x000fe2000780c0ff */
[----:B------:R-:W4:Y:S04]  /*0940*/  @P2 LDG.E R21, desc[UR6][R4.64+0xd8] ;  /* 0x0000d80604152981 */ /* 0x000f28000c1e1900 */
        /* <DEDUP_REMOVED lines=11> */
[----:B------:R-:W-:Y:S02]  /*0a00*/  @P2 LOP3.LUT R9, R9, R28, RZ, 0x3c, !PT ;  /* 0x0000001c09092212 */ /* 0x000fe400078e3cff */
[----:B----4-:R-:W-:Y:S01]  /*0a10*/  @P2 LOP3.LUT R13, R13, R18, RZ, 0x3c, !PT ;  /* 0x000000120d0d2212 */ /* 0x010fe200078e3cff */
[----:B------:R-:W4:Y:S01]  /*0a20*/  @P5 LDG.E R28, desc[UR6][R4.64+0x110] ;  /* 0x00011006041c5981 */ /* 0x000f22000c1e1900 */
[----:B------:R-:W-:-:S03]  /*0a30*/  @P3 LOP3.LUT R9, R9, R22, RZ, 0x3c, !PT ;  /* 0x0000001609093212 */ /* 0x000fc600078e3cff */
[----:B------:R-:W4:Y:S01]  /*0a40*/  @P4 LDG.E R18, desc[UR6][R4.64+0xf0] ;  /* 0x0000f00604124981 */ /* 0x000f22000c1e1900 */
[----:B------:R-:W-:-:S03]  /*0a50*/  @P2 LOP3.LUT R10, R10, R21, RZ, 0x3c, !PT ;  /* 0x000000150a0a2212 */ /* 0x000fc600078e3cff */
[----:B------:R-:W4:Y:S04]  /*0a60*/  @P4 LDG.E R21, desc[UR6][R4.64+0xf8] ;  /* 0x0000f80604154981 */ /* 0x000f28000c1e1900 */
[----:B------:R-:W4:Y:S01]  /*0a70*/  @P4 LDG.E R22, desc[UR6][R4.64+0xfc] ;  /* 0x0000fc0604164981 */ /* 0x000f22000c1e1900 */
[----:B------:R-:W-:-:S03]  /*0a80*/  @P3 LOP3.LUT R13, R13, R24, RZ, 0x3c, !PT ;  /* 0x000000180d0d3212 */ /* 0x000fc600078e3cff */
[----:B------:R-:W4:Y:S01]  /*0a90*/  @P5 LDG.E R24, desc[UR6][R4.64+0x104] ;  /* 0x0001040604185981 */ /* 0x000f22000c1e1900 */
[----:B------:R-:W-:-:S03]  /*0aa0*/  @P3 LOP3.LUT R10, R10, R25, RZ, 0x3c, !PT ;  /* 0x000000190a0a3212 */ /* 0x000fc600078e3cff */
[----:B------:R-:W4:Y:S01]  /*0ab0*/  @P5 LDG.E R25, desc[UR6][R4.64+0x10c] ;  /* 0x00010c0604195981 */ /* 0x000f22000c1e1900 */
[----:B--2---:R-:W-:-:S03]  /*0ac0*/  @P2 LOP3.LUT R12, R12, R19, RZ, 0x3c, !PT ;  /* 0x000000130c0c2212 */ /* 0x004fc600078e3cff */
[----:B------:R-:W2:Y:S01]  /*0ad0*/  @P5 LDG.E R19, desc[UR6][R4.64+0x114] ;  /* 0x0001140604135981 */ /* 0x000ea2000c1e1900 */
[----:B------:R-:W-:-:S03]  /*0ae0*/  @P3 LOP3.LUT R12, R12, R23, RZ, 0x3c, !PT ;  /* 0x000000170c0c3212 */ /* 0x000fc600078e3cff */
[----:B------:R-:W2:Y:S01]  /*0af0*/  @P4 LDG.E R23, desc[UR6][R4.64+0x100] ;  /* 0x0001000604174981 */ /* 0x000ea2000c1e1900 */
[----:B---3--:R-:W-:-:S03]  /*0b00*/  @P2 LOP3.LUT R11, R11, R20, RZ, 0x3c, !PT ;  /* 0x000000140b0b2212 */ /* 0x008fc600078e3cff */
[----:B------:R-:W3:Y:S01]  /*0b10*/  @P4 LDG.E R20, desc[UR6][R4.64+0xf4] ;  /* 0x0000f40604144981 */ /* 0x000ee2000c1e1900 */
[----:B------:R-:W-:-:S03]  /*0b20*/  @P3 LOP3.LUT R11, R11, R26, RZ, 0x3c, !PT ;  /* 0x0000001a0b0b3212 */ /* 0x000fc600078e3cff */
[----:B------:R-:W3:Y:S01]  /*0b30*/  @P5 LDG.E R26, desc[UR6][R4.64+0x108] ;  /* 0x00010806041a5981 */ /* 0x000ee2000c1e1900 */
[----:B----4-:R-:W-:Y:S02]  /*0b40*/  @P4 LOP3.LUT R9, R9, R18, RZ, 0x3c, !PT ;  /* 0x0000001209094212 */ /* 0x010fe400078e3cff */
[----:B------:R-:W-:Y:S01]  /*0b50*/  @P4 LOP3.LUT R12, R12, R21, RZ, 0x3c, !PT ;  /* 0x000000150c0c4212 */ /* 0x000fe200078e3cff */
[----:B------:R-:W4:Y:S01]  /*0b60*/  @P6 LDG.E R18, desc[UR6][R4.64+0x118] ;  /* 0x0001180604126981 */ /* 0x000f22000c1e1900 */
[----:B------:R-:W-:-:S03]  /*0b70*/  @P4 LOP3.LUT R11, R11, R22, RZ, 0x3c, !PT ;  /* 0x000000160b0b4212 */ /* 0x000fc600078e3cff */
        /* <DEDUP_REMOVED lines=10> */
[----:B---3--:R-:W-:Y:S02]  /*0c20*/  @P4 LOP3.LUT R13, R13, R20, RZ, 0x3c, !PT ;  /* 0x000000140d0d4212 */ /* 0x008fe400078e3cff */
[----:B------:R-:W-:Y:S01]  /*0c30*/  @P5 LOP3.LUT R10, R10, R19, RZ, 0x3c, !PT ;  /* 0x000000130a0a5212 */ /* 0x000fe200078e3cff */
[----:B------:R-:W3:Y:S01]  /*0c40*/  @P6 LDG.E R20, desc[UR6][R4.64+0x11c] ;  /* 0x00011c0604146981 */ /* 0x000ee2000c1e1900 */
[----:B------:R-:W-:-:S03]  /*0c50*/  @P5 LOP3.LUT R13, R13, R26, RZ, 0x3c, !PT ;  /* 0x0000001a0d0d5212 */ /* 0x000fc600078e3cff */
[----:B------:R-:W3:Y:S04]  /*0c60*/  @P6 LDG.E R19, desc[UR6][R4.64+0x128] ;  /* 0x0001280604136981 */ /* 0x000ee8000c1e1900 */
[----:B------:R-:W3:Y:S01]  /*0c70*/  @P0 LDG.E R26, desc[UR6][R4.64+0x130] ;  /* 0x00013006041a0981 */ /* 0x000ee2000c1e1900 */
[----:B------:R-:W-:-:S05]  /*0c80*/  VIADD R17, R17, 0x10 ;  /* 0x0000001011117836 */ /* 0x000fca0000000000 */
[----:B------:R-:W-:Y:S02]  /*0c90*/  ISETP.NE.AND P1, PT, R17, 0x20, PT ;  /* 0x000000201100780c */ /* 0x000fe40003f25270 */
[----:B----4-:R-:W-:Y:S02]  /*0ca0*/  @P6 LOP3.LUT R9, R9, R18, RZ, 0x3c, !PT ;  /* 0x0000001209096212 */ /* 0x010fe400078e3cff */
[----:B------:R-:W-:Y:S02]  /*0cb0*/  @P6 LOP3.LUT R12, R12, R21, RZ, 0x3c, !PT ;  /* 0x000000150c0c6212 */ /* 0x000fe400078e3cff */
[----:B------:R-:W-:Y:S02]  /*0cc0*/  @P6 LOP3.LUT R11, R11, R22, RZ, 0x3c, !PT ;  /* 0x000000160b0b6212 */ /* 0x000fe400078e3cff */
[----:B------:R-:W-:Y:S02]  /*0cd0*/  @P0 LOP3.LUT R9, R9, R24, RZ, 0x3c, !PT ;  /* 0x0000001809090212 */ /* 0x000fe400078e3cff */
[----:B------:R-:W-:-:S02]  /*0ce0*/  @P0 LOP3.LUT R11, R11, R28, RZ, 0x3c, !PT ;  /* 0x0000001c0b0b0212 */ /* 0x000fc400078e3cff */
[----:B--2---:R-:W-:Y:S02]  /*0cf0*/  @P0 LOP3.LUT R12, R12, R23, RZ, 0x3c, !PT ;  /* 0x000000170c0c0212 */ /* 0x004fe400078e3cff */
[----:B---3--:R-:W-:Y:S02]  /*0d00*/  @P6 LOP3.LUT R13, R13, R20, RZ, 0x3c, !PT ;  /* 0x000000140d0d6212 */ /* 0x008fe400078e3cff */
[----:B------:R-:W-:Y:S02]  /*0d10*/  @P6 LOP3.LUT R10, R10, R19, RZ, 0x3c, !PT ;  /* 0x000000130a0a6212 */ /* 0x000fe400078e3cff */
[----:B------:R-:W-:Y:S02]  /*0d20*/  @P0 LOP3.LUT R13, R13, R26, RZ, 0x3c, !PT ;  /* 0x0000001a0d0d0212 */ /* 0x000fe400078e3cff */
[----:B------:R-:W-:Y:S01]  /*0d30*/  @P0 LOP3.LUT R10, R10, R25, RZ, 0x3c, !PT ;  /* 0x000000190a0a0212 */ /* 0x000fe200078e3cff */
[----:B------:R-:W-:Y:S06]  /*0d40*/  @P1 BRA `(.L_x_4) ;  /* 0xfffffff4004c1947 */ /* 0x000fec000383ffff */
[----:B------:R-:W-:-:S05]  /*0d50*/  VIADD R14, R14, 0x1 ;  /* 0x000000010e0e7836 */ /* 0x000fca0000000000 */
[----:B------:R-:W-:-:S13]  /*0d60*/  ISETP.NE.AND P0, PT, R14, 0x5, PT ;  /* 0x000000050e00780c */ /* 0x000fda0003f05270 */
[----:B------:R-:W-:Y:S05]  /*0d70*/  @P0 BRA `(.L_x_5) ;  /* 0xfffffff4002c0947 */ /* 0x000fea000383ffff */
[----:B------:R-:W0:Y:S01]  /*0d80*/  LDC.64 R4, c[0x0][0x380] ;  /* 0x0000e000ff047b82 */ /* 0x000e220000000a00 */
[----:B------:R-:W-:Y:S01]  /*0d90*/  VIADD R8, R8, 0x1 ;  /* 0x0000000108087836 */ /* 0x000fe20000000000 */
[----:B------:R-:W-:-:S04]  /*0da0*/  LOP3.LUT R15, R0, 0x3, RZ, 0xc0, !PT ;  /* 0x00000003000f7812 */ /* 0x000fc800078ec0ff */
[----:B------:R-:W-:Y:S01]  /*0db0*/  ISETP.GE.U32.AND P0, PT, R8, R15, PT ;  /* 0x0000000f0800720c */ /* 0x000fe20003f06070 */
[----:B0-----:R0:W-:Y:S04]  /*0dc0*/  STG.E desc[UR6][R4.64+0x4], R9 ;  /* 0x0000040904007986 */ /* 0x0011e8000c101906 */
[----:B------:R0:W-:Y:S04]  /*0dd0*/  STG.E desc[UR6][R4.64+0x8], R13 ;  /* 0x0000080d04007986 */ /* 0x0001e8000c101906 */
[----:B------:R0:W-:Y:S04]  /*0de0*/  STG.E desc[UR6][R4.64+0xc], R12 ;  /* 0x00000c0c04007986 */ /* 0x0001e8000c101906 */
[----:B------:R0:W-:Y:S04]  /*0df0*/  STG.E desc[UR6][R4.64+0x10], R11 ;  /* 0x0000100b04007986 */ /* 0x0001e8000c101906 */
[----:B------:R0:W-:Y:S01]  /*0e00*/  STG.E desc[UR6][R4.64+0x14], R10 ;  /* 0x0000140a04007986 */ /* 0x0001e2000c101906 */
[----:B------:R-:W-:Y:S05]  /*0e10*/  @!P0 BRA `(.L_x_6) ;  /* 0xfffffff000f48947 */ /* 0x000fea000383ffff */
.L_x_3:
[----:B------:R-:W-:Y:S05]  /*0e20*/  BSYNC.RECONVERGENT B1 ;  /* 0x0000000000017941 */ /* 0x000fea0003800200 */
.L_x_2:
[----:B------:R-:W-:Y:S01]  /*0e30*/  ISETP.GT.U32.AND P0, PT, R0, 0x3, PT ;  /* 0x000000030000780c */ /* 0x000fe20003f04070 */
[----:B------:R-:W-:Y:S01]  /*0e40*/  VIADD R6, R6, 0x1 ;  /* 0x0000000106067836 */ /* 0x000fe20000000000 */
[--C-:B------:R-:W-:Y:S02]  /*0e50*/  SHF.R.U64 R0, R0, 0x2, R7.reuse ;  /* 0x0000000200007819 */ /* 0x100fe40000001207 */
[----:B------:R-:W-:Y:S02]  /*0e60*/  ISETP.GT.U32.AND.EX P0, PT, R7, RZ, PT, P0 ;  /* 0x000000ff0700720c */ /* 0x000fe40003f04100 */
[----:B------:R-:W-:-:S11]  /*0e70*/  SHF.R.U32.HI R7, RZ, 0x2, R7 ;  /* 0x00000002ff077819 */ /* 0x000fd60000011607 */
[----:B------:R-:W-:Y:S05]  /*0e80*/  @P0 BRA `(.L_x_7) ;  /* 0xfffffff000b80947 */ /* 0x000fea000383ffff */
.L_x_1:
[----:B------:R-:W-:Y:S05]  /*0e90*/  BSYNC.RECONVERGENT B0 ;  /* 0x0000000000007941 */ /* 0x000fea0003800200 */
.L_x_0:
[----:B0-----:R-:W0:Y:S01]  /*0ea0*/  LDC.64 R2, c[0x0][0x380] ;  /* 0x0000e000ff027b82 */ /* 0x001e220000000a00 */
[----:B------:R-:W1:Y:S02]  /*0eb0*/  LDCU.64 UR4, c[0x0][0x388] ;  /* 0x00007100ff0477ac */ /* 0x000e640008000a00 */
[----:B-1----:R-:W-:-:S04]  /*0ec0*/  UIADD3 UR4, UP0, UPT, UR4, 0x8, URZ ;  /* 0x0000000804047890 */ /* 0x002fc8000ff1e0ff */
[----:B------:R-:W-:Y:S01]  /*0ed0*/  UIADD3.X UR5, UPT, UPT, URZ, UR5, URZ, UP0, !UPT ;  /* 0x00000005ff057290 */ /* 0x000fe200087fe4ff */
[----:B0-----:R0:W-:Y:S01]  /*0ee0*/  STG.E.64 desc[UR6][R2.64+0x18], RZ ;  /* 0x000018ff02007986 */ /* 0x0011e2000c101b06 */
[----:B------:R-:W-:Y:S01]  /*0ef0*/  IMAD.U32 R0, RZ, RZ, UR4 ;  /* 0x00000004ff007e24 */ /* 0x000fe2000f8e00ff */
[----:B------:R-:W-:Y:S02]  /*0f00*/  UMOV UR4, URZ ;  /* 0x000000ff00047c82 */ /* 0x000fe40008000000 */
[----:B------:R0:W-:Y:S01]  /*0f10*/  STG.E desc[UR6][R2.64+0x20], RZ ;  /* 0x000020ff02007986 */ /* 0x0001e2000c101906 */
[----:B------:R-:W-:-:S03]  /*0f20*/  IMAD.U32 R9, RZ, RZ, UR5 ;  /* 0x00000005ff097e24 */ /* 0x000fc6000f8e00ff */
[----:B------:R0:W-:Y:S04]  /*0f30*/  STG.E.64 desc[UR6][R2.64+0x28], RZ ;  /* 0x000028ff02007986 */ /* 0x0001e8000c101b06 */
.L_x_8:
[----:B------:R-:W2:Y:S04]  /*0f40*/  LDG.E.64 R14, desc[UR6][R2.64] ;  /* 0x00000006020e7981 */ /* 0x000ea8000c1e1b00 */
[----:B-1----:R-:W3:Y:S04]  /*0f50*/  LDG.E.64 R10, desc[UR6][R2.64+0x10] ;  /* 0x00001006020a7981 */ /* 0x002ee8000c1e1b00 */
[----:B------:R-:W4:Y:S01]  /*0f60*/  LDG.E.64 R12, desc[UR6][R2.64+0x8] ;  /* 0x00000806020c7981 */ /* 0x000f22000c1e1b00 */
[----:B------:R-:W1:Y:S08]  /*0f70*/  LDC.64 R4, c[0x0][0x390] ;  /* 0x0000e400ff047b82 */ /* 0x000e700000000a00 */
[----:B------:R-:W5:Y:S01]  /*0f80*/  LDC.64 R6, c[0x0][0x398] ;  /* 0x0000e600ff067b82 */ /* 0x000f620000000a00 */
[----:B--2---:R-:W-:Y:S01]  /*0f90*/  SHF.R.U32.HI R8, RZ, 0x2, R15 ;  /* 0x00000002ff087819 */ /* 0x004fe2000001160f */
[----:B------:R-:W-:-:S03]  /*0fa0*/  VIADD R14, R14, 0x587c5 ;  /* 0x000587c50e0e7836 */ /* 0x000fc60000000000 */
[----:B------:R-:W-:Y:S01]  /*0fb0*/  LOP3.LUT R8, R8, R15, RZ, 0x3c, !PT ;  /* 0x0000000f08087212 */ /* 0x000fe200078e3cff */
[----:B---3--:R-:W-:Y:S02]  /*0fc0*/  IMAD.SHL.U32 R15, R11, 0x10, RZ ;  /* 0x000000100b0f7824 */ /* 0x008fe400078e00ff */
[----:B------:R-:W-:Y:S02]  /*0fd0*/  IMAD.MOV.U32 R19, RZ, RZ, R10 ;  /* 0x000000ffff137224 */ /* 0x000fe400078e000a */
[C---:B------:R-:W-:Y:S01]  /*0fe0*/  IMAD.SHL.U32 R16, R8.reuse, 0x2, RZ ;  /* 0x0000000208107824 */ /* 0x040fe200078e00ff */
[----:B-1----:R-:W2:Y:S01]  /*0ff0*/  LDG.E R10, desc[UR6][R4.64] ;  /* 0x00000006040a7981 */ /* 0x002ea2000c1e1900 */
[----:B------:R-:W-:Y:S02]  /*1000*/  IMAD.MOV.U32 R20, RZ, RZ, R11 ;  /* 0x000000ffff147224 */ /* 0x000fe400078e000b */
[----:B----4-:R-:W-:Y:S01]  /*1010*/  IMAD.MOV.U32 R18, RZ, RZ, R13 ;  /* 0x000000ffff127224 */ /* 0x010fe200078e000d */
[----:B------:R-:W-:Y:S01]  /*1020*/  LOP3.LUT R16, R8, R16, R15, 0x96, !PT ;  /* 0x0000001008107212 */ /* 0x000fe200078e960f */
[----:B------:R-:W-:-:S03]  /*1030*/  IMAD.MOV.U32 R15, RZ, RZ, R12 ;  /* 0x000000ffff0f7224 */ /* 0x000fc600078e000c */
[----:B------:R-:W-:Y:S02]  /*1040*/  LOP3.LUT R21, R16, R11, RZ, 0x3c, !PT ;  /* 0x0000000b10157212 */ /* 0x000fe400078e3cff */
[----:B-----5:R-:W2:Y:S04]  /*1050*/  LDG.E R11, desc[UR6][R6.64] ;  /* 0x00000006060b7981 */ /* 0x020ea8000c1e1900 */
[----:B------:R1:W-:Y:S04]  /*1060*/  STG.E.64 desc[UR6][R2.64+0x8], R18 ;  /* 0x0000081202007986 */ /* 0x0003e8000c101b06 */
[----:B------:R3:W-:Y:S04]  /*1070*/  STG.E.64 desc[UR6][R2.64], R14 ;  /* 0x0000000e02007986 */ /* 0x0007e8000c101b06 */
[----:B------:R4:W-:Y:S04]  /*1080*/  STG.E.64 desc[UR6][R2.64+0x10], R20 ;  /* 0x0000101402007986 */ /* 0x0009e8000c101b06 */
[----:B------:R-:W5:Y:S01]  /*1090*/  LDG.E R17, desc[UR6][R6.64] ;  /* 0x0000000606117981 */ /* 0x000f62000c1e1900 */
[----:B------:R-:W-:-:S02]  /*10a0*/  IMAD.IADD R12, R21, 0x1, R14 ;  /* 0x00000001150c7824 */ /* 0x000fc400078e020e */
[----:B------:R-:W-:-:S03]  /*10b0*/  IMAD.MOV.U32 R8, RZ, RZ, 0x2f800000 ;  /* 0x2f800000ff087424 */ /* 0x000fc600078e00ff */
[----:B------:R-:W-:-:S05]  /*10c0*/  I2FP.F32.U32 R13, R12 ;  /* 0x0000000c000d7245 */ /* 0x000fca0000201000 */
[----:B------:R-:W-:Y:S01]  /*10d0*/  FFMA R13, R13, R8, 1.1641532182693481445e-10 ;  /* 0x2f0000000d0d7423 */ /* 0x000fe20000000008 */
[----:B--2---:R-:W-:Y:S01]  /*10e0*/  FADD R10, R10, -R11 ;  /* 0x8000000b0a0a7221 */ /* 0x004fe20000000000 */
[----:B------:R-:W-:-:S03]  /*10f0*/  IMAD.MOV.U32 R11, RZ, RZ, R9 ;  /* 0x000000ffff0b7224 */ /* 0x000fc600078e0009 */
[----:B-----5:R-:W-:Y:S01]  /*1100*/  FFMA R17, R10, R13, R17 ;  /* 0x0000000d0a117223 */ /* 0x020fe20000000011 */
[----:B------:R-:W-:-:S05]  /*1110*/  IMAD.MOV.U32 R10, RZ, RZ, R0 ;  /* 0x000000ffff0a7224 */ /* 0x000fca00078e0000 */
[----:B------:R2:W-:Y:S04]  /*1120*/  STG.E desc[UR6][R10.64+-0x8], R17 ;  /* 0xfffff8110a007986 */ /* 0x0005e8000c101906 */
[----:B-1----:R-:W5:Y:S04]  /*1130*/  LDG.E.64 R18, desc[UR6][R2.64] ;  /* 0x0000000602127981 */ /* 0x002f68000c1e1b00 */
[----:B---3--:R-:W3:Y:S04]  /*1140*/  LDG.E.64 R14, desc[UR6][R2.64+0x10] ;  /* 0x00001006020e7981 */ /* 0x008ee8000c1e1b00 */
[----:B------:R-:W2:Y:S01]  /*1150*/  LDG.E.64 R12, desc[UR6][R2.64+0x8] ;  /* 0x00000806020c7981 */ /* 0x000ea2000c1e1b00 */
[----:B-----5:R-:W-:-:S04]  /*1160*/  SHF.R.U32.HI R0, RZ, 0x2, R19 ;  /* 0x00000002ff007819 */ /* 0x020fc80000011613 */
[----:B------:R-:W-:Y:S01]  /*1170*/  LOP3.LUT R19, R0, R19, RZ, 0x3c, !PT ;  /* 0x0000001300137212 */ /* 0x000fe200078e3cff */
[----:B---3--:R-:W-:Y:S01]  /*1180*/  IMAD.SHL.U32 R16, R15, 0x10, RZ ;  /* 0x000000100f107824 */ /* 0x008fe200078e00ff */
[----:B------:R-:W3:Y:S03]  /*1190*/  LDG.E R0, desc[UR6][R4.64] ;  /* 0x0000000604007981 */ /* 0x000ee6000c1e1900 */
[----:B------:R-:W-:-:S05]  /*11a0*/  IMAD.SHL.U32 R9, R19, 0x2, RZ ;  /* 0x0000000213097824 */ /* 0x000fca00078e00ff */
[----:B------:R-:W-:Y:S01]  /*11b0*/  LOP3.LUT R16, R19, R9, R16, 0x96, !PT ;  /* 0x0000000913107212 */ /* 0x000fe200078e9610 */
[----:B------:R-:W-:Y:S01]  /*11c0*/  VIADD R18, R18, 0x587c5 ;  /* 0x000587c512127836 */ /* 0x000fe20000000000 */
[----:B------:R-:W3:Y:S01]  /*11d0*/  LDG.E R9, desc[UR6][R6.64] ;  /* 0x0000000606097981 */ /* 0x000ee2000c1e1900 */
[----:B----4-:R-:W-:Y:S01]  /*11e0*/  IMAD.MOV.U32 R21, RZ, RZ, R14 ;  /* 0x000000ffff157224 */ /* 0x010fe200078e000e */
[----:B------:R-:W-:Y:S01]  /*11f0*/  LOP3.LUT R23, R16, R15, RZ, 0x3c, !PT ;  /* 0x0000000f10177212 */ /* 0x000fe200078e3cff */
[----:B--2---:R-:W-:Y:S02]  /*1200*/  IMAD.MOV.U32 R20, RZ, RZ, R13 ;  /* 0x000000ffff147224 */ /* 0x004fe400078e000d */
[----:B------:R-:W-:Y:S02]  /*1210*/  IMAD.MOV.U32 R19, RZ, RZ, R12 ;  /* 0x000000ffff137224 */ /* 0x000fe400078e000c */
[----:B------:R-:W-:Y:S01]  /*1220*/  IMAD.MOV.U32 R22, RZ, RZ, R15 ;  /* 0x000000ffff167224 */ /* 0x000fe200078e000f */
[----:B------:R-:W-:Y:S04]  /*1230*/  STG.E.64 desc[UR6][R2.64+0x8], R20 ;  /* 0x0000081402007986 */ /* 0x000fe8000c101b06 */
[----:B------:R-:W-:Y:S04]  /*1240*/  STG.E.64 desc[UR6][R2.64], R18 ;  /* 0x0000001202007986 */ /* 0x000fe8000c101b06 */
[----:B------:R-:W-:Y:S04]  /*1250*/  STG.E.64 desc[UR6][R2.64+0x10], R22 ;  /* 0x0000101602007986 */ /* 0x000fe8000c101b06 */
[----:B------:R-:W2:Y:S01]  /*1260*/  LDG.E R15, desc[UR6][R6.64] ;  /* 0x00000006060f7981 */ /* 0x000ea2000c1e1900 */
[----:B------:R-:W-:-:S05]  /*1270*/  IMAD.IADD R12, R23, 0x1, R18 ;  /* 0x00000001170c7824 */ /* 0x000fca00078e0212 */
[----:B------:R-:W-:-:S05]  /*1280*/  I2FP.F32.U32 R13, R12 ;  /* 0x0000000c000d7245 */ /* 0x000fca0000201000 */
[----:B------:R-:W-:Y:S01]  /*1290*/  FFMA R13, R13, R8, 1.1641532182693481445e-10 ;  /* 0x2f0000000d0d7423 */ /* 0x000fe20000000008 */
[----:B---3--:R-:W-:-:S04]  /*12a0*/  FADD R0, R0, -R9 ;  /* 0x8000000900007221 */ /* 0x008fc80000000000 */
[----:B--2---:R-:W-:-:S05]  /*12b0*/  FFMA R9, R0, R13, R15 ;  /* 0x0000000d00097223 */ /* 0x004fca000000000f */
[----:B------:R1:W-:Y:S04]  /*12c0*/  STG.E desc[UR6][R10.64+-0x4], R9 ;  /* 0xfffffc090a007986 */ /* 0x0003e8000c101906 */
[----:B------:R-:W2:Y:S04]  /*12d0*/  LDG.E.64 R16, desc[UR6][R2.64] ;  /* 0x0000000602107981 */ /* 0x000ea8000c1e1b00 */
[----:B------:R-:W3:Y:S04]  /*12e0*/  LDG.E.64 R14, desc[UR6][R2.64+0x10] ;  /* 0x00001006020e7981 */ /* 0x000ee8000c1e1b00 */
[----:B------:R-:W4:Y:S04]  /*12f0*/  LDG.E.64 R12, desc[UR6][R2.64+0x8] ;  /* 0x00000806020c7981 */ /* 0x000f28000c1e1b00 */
[----:B-1----:R-:W5:Y:S01]  /*1300*/  LDG.E R9, desc[UR6][R6.64] ;  /* 0x0000000606097981 */ /* 0x002f62000c1e1900 */
[----:B--2---:R-:W-:-:S04]  /*1310*/  SHF.R.U32.HI R0, RZ, 0x2, R17 ;  /* 0x00000002ff007819 */ /* 0x004fc80000011611 */
[----:B------:R-:W-:Y:S01]  /*1320*/  LOP3.LUT R17, R0, R17, RZ, 0x3c, !PT ;  /* 0x0000001100117212 */ /* 0x000fe200078e3cff */
[----:B---3--:R-:W-:Y:S01]  /*1330*/  IMAD.SHL.U32 R18, R15, 0x10, RZ ;  /* 0x000000100f127824 */ /* 0x008fe200078e00ff */
[----:B------:R-:W5:Y:S03]  /*1340*/  LDG.E R0, desc[UR6][R4.64] ;  /* 0x0000000604007981 */ /* 0x000f66000c1e1900 */
[----:B------:R-:W-:-:S05]  /*1350*/  IMAD.SHL.U32 R19, R17, 0x2, RZ ;  /* 0x0000000211137824 */ /* 0x000fca00078e00ff */
[----:B------:R-:W-:Y:S01]  /*1360*/  LOP3.LUT R18, R17, R19, R18, 0x96, !PT ;  /* 0x0000001311127212 */ /* 0x000fe200078e9612 */
[----:B------:R-:W-:Y:S02]  /*1370*/  VIADD R16, R16, 0x587c5 ;  /* 0x000587c510107836 */ /* 0x000fe40000000000 */
[----:B------:R-:W-:Y:S01]  /*1380*/  IMAD.MOV.U32 R21, RZ, RZ, R14 ;  /* 0x000000ffff157224 */ /* 0x000fe200078e000e */
[----:B------:R-:W-:Y:S01]  /*1390*/  LOP3.LUT R23, R18, R15, RZ, 0x3c, !PT ;  /* 0x0000000f12177212 */ /* 0x000fe200078e3cff */
[----:B----4-:R-:W-:Y:S02]  /*13a0*/  IMAD.MOV.U32 R20, RZ, RZ, R13 ;  /* 0x000000ffff147224 */ /* 0x010fe400078e000d */
        /* <DEDUP_REMOVED lines=9> */
[----:B-----5:R-:W-:-:S04]  /*1440*/  FADD R0, R0, -R9 ;  /* 0x8000000900007221 */ /* 0x020fc80000000000 */
[----:B--2---:R-:W-:-:S05]  /*1450*/  FFMA R9, R0, R13, R15 ;  /* 0x0000000d00097223 */ /* 0x004fca000000000f */
[----:B------:R1:W-:Y:S04]  /*1460*/  STG.E desc[UR6][R10.64], R9 ;  /* 0x000000090a007986 */ /* 0x0003e8000c101906 */
[----:B------:R-:W2:Y:S04]  /*1470*/  LDG.E.64 R18, desc[UR6][R2.64] ;  /* 0x0000000602127981 */ /* 0x000ea8000c1e1b00 */
[----:B------:R-:W3:Y:S04]  /*1480*/  LDG.E.64 R14, desc[UR6][R2.64+0x10] ;  /* 0x00001006020e7981 */ /* 0x000ee8000c1e1b00 */
[----:B------:R-:W4:Y:S04]  /*1490*/  LDG.E.64 R12, desc[UR6][R2.64+0x8] ;  /* 0x00000806020c7981 */ /* 0x000f28000c1e1b00 */
[----:B------:R5:W5:Y:S04]  /*14a0*/  LDG.E R4, desc[UR6][R4.64] ;  /* 0x0000000604047981 */ /* 0x000b68000c1e1900 */
[----:B-1----:R-:W5:Y:S01]  /*14b0*/  LDG.E R9, desc[UR6][R6.64] ;  /* 0x0000000606097981 */ /* 0x002f62000c1e1900 */
[----:B--2---:R-:W-:-:S04]  /*14c0*/  SHF.R.U32.HI R0, RZ, 0x2, R19 ;  /* 0x00000002ff007819 */ /* 0x004fc80000011613 */
[----:B------:R-:W-:Y:S01]  /*14d0*/  LOP3.LUT R0, R0, R19, RZ, 0x3c, !PT ;  /* 0x0000001300007212 */ /* 0x000fe200078e3cff */
[----:B---3--:R-:W-:-:S04]  /*14e0*/  IMAD.SHL.U32 R17, R15, 0x10, RZ ;  /* 0x000000100f117824 */ /* 0x008fc800078e00ff */
        /* <DEDUP_REMOVED lines=8> */
[----:B------:R1:W-:Y:S04]  /*1570*/  STG.E.64 desc[UR6][R2.64+0x8], R20 ;  /* 0x0000081402007986 */ /* 0x0003e8000c101b06 */
[----:B------:R1:W-:Y:S04]  /*1580*/  STG.E.64 desc[UR6][R2.64], R18 ;  /* 0x0000001202007986 */ /* 0x0003e8000c101b06 */
[----:B------:R1:W-:Y:S04]  /*1590*/  STG.E.64 desc[UR6][R2.64+0x10], R16 ;  /* 0x0000101002007986 */ /* 0x0003e8000c101b06 */
[----:B------:R-:W2:Y:S01]  /*15a0*/  LDG.E R13, desc[UR6][R6.64] ;  /* 0x00000006060d7981 */ /* 0x000ea2000c1e1900 */
[----:B------:R-:W-:-:S05]  /*15b0*/  IMAD.IADD R0, R17, 0x1, R18 ;  /* 0x0000000111007824 */ /* 0x000fca00078e0212 */
[----:B-----5:R-:W-:Y:S01]  /*15c0*/  I2FP.F32.U32 R5, R0 ;  /* 0x0000000000057245 */ /* 0x020fe20000201000 */
[----:B------:R-:W-:-:S04]  /*15d0*/  FADD R4, R4, -R9 ;  /* 0x8000000904047221 */ /* 0x000fc80000000000 */
[----:B------:R-:W-:Y:S01]  /*15e0*/  FFMA R5, R5, R8, 1.1641532182693481445e-10 ;  /* 0x2f00000005057423 */ /* 0x000fe20000000008 */
[----:B------:R-:W-:-:S04]  /*15f0*/  UIADD3 UR4, UPT, UPT, UR4, 0x4, URZ ;  /* 0x0000000404047890 */ /* 0x000fc8000fffe0ff */
[----:B------:R-:W-:Y:S01]  /*1600*/  UISETP.NE.AND UP0, UPT, UR4, 0x64, UPT ;  /* 0x000000640400788c */ /* 0x000fe2000bf05270 */
[----:B------:R-:W-:-:S05]  /*1610*/  IADD3 R0, P0, PT, R10, 0x10, RZ ;  /* 0x000000100a007810 */ /* 0x000fca0007f1e0ff */
[----:B------:R-:W-:Y:S02]  /*1620*/  IMAD.X R9, RZ, RZ, R11, P0 ;  /* 0x000000ffff097224 */ /* 0x000fe400000e060b */
[----:B--2---:R-:W-:-:S05]  /*1630*/  FFMA R5, R4, R5, R13 ;  /* 0x0000000504057223 */ /* 0x004fca000000000d */
[----:B------:R1:W-:Y:S01]  /*1640*/  STG.E desc[UR6][R10.64+0x4], R5 ;  /* 0x000004050a007986 */ /* 0x0003e2000c101906 */
[----:B------:R-:W-:Y:S05]  /*1650*/  BRA.U UP0, `(.L_x_8) ;  /* 0xfffffff900387547 */ /* 0x000fea000b83ffff */
[----:B------:R-:W-:Y:S05]  /*1660*/  EXIT ;  /* 0x000000000000794d */ /* 0x000fea0003800000 */
.L_x_9:
[----:B------:R-:W-:-:S00]  /*1670*/  BRA `(.L_x_9) ;  /* 0xfffffffc00fc7947 */ /* 0x000fc0000383ffff */
[----:B------:R-:W-:-:S00]  /*1680*/  NOP ;  /* 0x0000000000007918 */ /* 0x000fc00000000000 */
[----:B------:R-:W-:-:S00]  /*1690*/  NOP ;  /* 0x0000000000007918 */ /* 0x000fc00000000000 */
[----:B------:R-:W-:-:S00]  /*16a0*/  NOP ;  /* 0x0000000000007918 */ /* 0x000fc00000000000 */
[----:B------:R-:W-:-:S00]  /*16b0*/  NOP ;  /* 0x0000000000007918 */ /* 0x000fc00000000000 */
[----:B------:R-:W-:-:S00]  /*16c0*/  NOP ;  /* 0x0000000000007918 */ /* 0x000fc00000000000 */
[----:B------:R-:W-:-:S00]  /*16d0*/  NOP ;  /* 0x0000000000007918 */ /* 0x000fc00000000000 */
[----:B------:R-:W-:-:S00]  /*16e0*/  NOP ;  /* 0x0000000000007918 */ /* 0x000fc00000000000 */
[----:B------:R-:W-:-:S00]  /*16f0*/  NOP ;  /* 0x0000000000007918 */ /* 0x000fc00000000000 */
.L_x_10:


//--------------------- .nv.global.init           --------------------------
	.section	.nv.global.init,"aw",@progbits
	.align	4
.nv.global.init:
	.type		mrg32k3aM1SubSeq,@object
	.size		mrg32k3aM1SubSeq,(mrg32k3aM2SubSeq - mrg32k3aM1SubSeq)
mrg32k3aM1SubSeq:
        /*0000*/ 	.byte	0x0b, 0xcc, 0xee, 0x04, 0x73, 0x29, 0x8b, 0x6f, 0xf6, 0x53, 0x03, 0xf6, 0x23, 0xf6, 0xea, 0xda
        /* <DEDUP_REMOVED lines=125> */
	.type		mrg32k3aM2SubSeq,@object
	.size		mrg32k3aM2SubSeq,(mrg32k3aM1 - mrg32k3aM2SubSeq)
mrg32k3aM2SubSeq:
        /* <DEDUP_REMOVED lines=126> */
	.type		mrg32k3aM1,@object
	.size		mrg32k3aM1,(mrg32k3aM1Seq - mrg32k3aM1)
mrg32k3aM1:
        /* <DEDUP_REMOVED lines=144> */
	.type		mrg32k3aM1Seq,@object
	.size		mrg32k3aM1Seq,(mrg32k3aM2 - mrg32k3aM1Seq)
mrg32k3aM1Seq:
        /* <DEDUP_REMOVED lines=144> */
	.type		mrg32k3aM2,@object
	.size		mrg32k3aM2,(mrg32k3aM2Seq - mrg32k3aM2)
mrg32k3aM2:
        /* <DEDUP_REMOVED lines=144> */
	.type		mrg32k3aM2Seq,@object
	.size		mrg32k3aM2Seq,(precalc_xorwow_matrix - mrg32k3aM2Seq)
mrg32k3aM2Seq:
        /* <DEDUP_REMOVED lines=144> */
	.type		precalc_xorwow_matrix,@object
	.size		precalc_xorwow_matrix,(precalc_xorwow_offset_matrix - precalc_xorwow_matrix)
precalc_xorwow_matrix:
        /* <DEDUP_REMOVED lines=6400> */
	.type		precalc_xorwow_offset_matrix,@object
	.size		precalc_xorwow_offset_matrix,(.L_1 - precalc_xorwow_offset_matrix)
precalc_xorwow_offset_matrix:
        /* <DEDUP_REMOVED lines=6400> */
.L_1:


//--------------------- .nv.shared.reserved.0     --------------------------
	.section	.nv.shared.reserved.0,"aw",@nobits
	.weak		__nv_reservedSMEM_offset_0_alias
	.size		__nv_reservedSMEM_offset_0_alias, 0, 64
	.other		__nv_reservedSMEM_offset_0_alias,@"STO_CUDA_RESERVED_SHARED STV_DEFAULT"
__nv_reservedSMEM_offset_0_alias:
	.zero		0
	.zero		64


//--------------------- .nv.constant0._Z22generate_random_arrayfP17curandStateXORWOWPfS1_S1_ --------------------------
	.section	.nv.constant0._Z22generate_random_arrayfP17curandStateXORWOWPfS1_S1_,"a",@progbits
	.sectionflags	@""
	.align	4
.nv.constant0._Z22generate_random_arrayfP17curandStateXORWOWPfS1_S1_:
	.zero		928


//--------------------- SYMBOLS --------------------------

	.type		.nv.reservedSmem.offset0,@object
	.size		.nv.reservedSmem.offset0,0x4
